def gluon_wgmma(
    a_ptr,
    b_ptr,
    c_ptr,
    M,
    N,
    K,
    stride_am,
    stride_bk,
    stride_cm,
    BLOCK_M: gl.constexpr,
    BLOCK_N: gl.constexpr,
    BLOCK_K: gl.constexpr,
    DTYPE: gl.constexpr,
    A_LAYOUT: gl.constexpr,
    B_LAYOUT: gl.constexpr,
    C_LAYOUT: gl.constexpr,
    B_SHAPE: gl.constexpr,
    TRANS_B: gl.constexpr,
    NUM_BUFFERS: gl.constexpr,
    NUM_WARPS: gl.constexpr,
):
    a_desc = tma.make_tensor_descriptor(
        a_ptr, [M, K], [stride_am, 1], [BLOCK_M, BLOCK_K], A_LAYOUT
    )
    b_desc = tma.make_tensor_descriptor(
        b_ptr,
        [N, K] if TRANS_B else [K, N],
        [stride_bk, 1],
        B_SHAPE,
        B_LAYOUT,
    )
    c_desc = tma.make_tensor_descriptor(
        c_ptr, [M, N], [stride_cm, 1], [BLOCK_M, BLOCK_N], C_LAYOUT
    )

    a_bufs = gl.allocate_shared_memory(
        DTYPE, [NUM_BUFFERS, BLOCK_M, BLOCK_K], A_LAYOUT
    )
    b_bufs = gl.allocate_shared_memory(DTYPE, [NUM_BUFFERS] + B_SHAPE, B_LAYOUT)

    pid_m = gl.program_id(0)
    pid_n = gl.program_id(1)
    off_m = pid_m * BLOCK_M
    off_n = pid_n * BLOCK_N

    mma_layout: gl.constexpr = pick_wgmma_layout(DTYPE, BLOCK_M, BLOCK_N, NUM_WARPS)
    acc = warpgroup_mma_init(
        gl.zeros((BLOCK_M, BLOCK_N), dtype=gl.float32, layout=mma_layout)
    )

    bars = gl.allocate_shared_memory(
        gl.int64, [NUM_BUFFERS, 1], mbarrier.MBarrierLayout()
    )
    for i in gl.static_range(NUM_BUFFERS):
        mbarrier.init(bars.index(i), count=1)
    idx = 0
    phase = 0

    for k in range(0, K, BLOCK_K):
        a = a_bufs.index(idx)
        b = b_bufs.index(idx)
        bar = bars.index(idx)
        mbarrier.expect(bar, a_desc.block_type.nbytes + b_desc.block_type.nbytes)
        tma.async_copy_global_to_shared(a_desc, [off_m, k], bar, a)
        tma.async_copy_global_to_shared(
            b_desc, [off_n, k] if TRANS_B else [k, off_n], bar, b
        )
        mbarrier.wait(bar, phase=phase)

        if TRANS_B:
            b = b.permute((1, 0))
        acc = warpgroup_mma_wait(num_outstanding=0, deps=(acc,))
        acc = warpgroup_mma(a, b, acc, is_async=True)

        idx += 1
        if idx == NUM_BUFFERS:
            idx = 0
            phase ^= 1

    acc = warpgroup_mma_wait(num_outstanding=0, deps=(acc,))
    for i in gl.static_range(NUM_BUFFERS):
        mbarrier.invalidate(bars.index(i))

    c_smem = gl.allocate_shared_memory(DTYPE, [BLOCK_M, BLOCK_N], C_LAYOUT)
    c_smem.store(acc.to(DTYPE))
    fence_async_shared()
    tma.async_copy_shared_to_global(c_desc, [off_m, off_n], c_smem)
    tma.store_wait(pendings=0)

# config = {"BLOCK_K": 64, "BLOCK_M": 64, "BLOCK_N": 64, "arch": "sm_90", "dtype": "fp8e4m3", "num_buffers": 1, "num_warps": 4, "trans_b": 1}
# arch = sm_90


// ===== COMPILED SASS (sm_90a) =====

	.target	sm_90a

	.elftype	@"ET_EXEC"


//--------------------- .note.nv.tkinfo           --------------------------
	.section	.note.nv.tkinfo,"",@"SHT_NOTE"
	.sectionflags	@"SHF_NOTE_NV_TKINFO"
	.tkinfo
        /*0018*/ 	.word	0x00000002
        /*0030*/ 	.string	""
        /*0030*/ 	.string	"ptxas"
        /*0030*/ 	.string	"Cuda compilation tools, release 13.0, V13.0.88"
        /*0030*/ 	.string	"Build cuda_13.0.r13.0/compiler.36424714_0"
        /*0030*/ 	.string	"-v  -suppress-debug-info  -lineinfo  -arch sm_90a "



//--------------------- .note.nv.cuinfo           --------------------------
	.section	.note.nv.cuinfo,"",@"SHT_NOTE"
	.sectionflags	@"SHF_NOTE_NV_CUINFO"
        /*0018*/ 	.short	0x0002
        /*001a*/ 	.short	0x005a
        /*001c*/ 	.short	0x0082
	.zero		2


//--------------------- .nv.info                  --------------------------
	.section	.nv.info,"",@"SHT_CUDA_INFO"
	.align	4


	//----- nvinfo : EIATTR_REGCOUNT
	.align		4
        /*0000*/ 	.byte	0x04, 0x2f
        /*0002*/ 	.short	(.L_1 - .L_0)
	.align		4
.L_0:
        /*0004*/ 	.word	index@(gluon_wgmma)
        /*0008*/ 	.word	0x0000003a


	//----- nvinfo : EIATTR_FRAME_SIZE
	.align		4
.L_1:
        /*000c*/ 	.byte	0x04, 0x11
        /*000e*/ 	.short	(.L_3 - .L_2)
	.align		4
.L_2:
        /*0010*/ 	.word	index@(gluon_wgmma)
        /*0014*/ 	.word	0x00000000


	//----- nvinfo : EIATTR_MIN_STACK_SIZE
	.align		4
.L_3:
        /*0018*/ 	.byte	0x04, 0x12
        /*001a*/ 	.short	(.L_5 - .L_4)
	.align		4
.L_4:
        /*001c*/ 	.word	index@(gluon_wgmma)
        /*0020*/ 	.word	0x00000000
.L_5:


//--------------------- .nv.compat                --------------------------
	.section	.nv.compat,"",@"SHT_CUDA_COMPAT_INFO"
	.align	4
        /*0000*/ 	.byte	0x02, 0x09, 0x01, 0x00, 0x02, 0x02, 0x04, 0x00, 0x02, 0x05, 0x05, 0x00, 0x03, 0x07, 0x01, 0x01
        /*0010*/ 	.byte	0x02, 0x03, 0x03, 0x00, 0x02, 0x06, 0x01, 0x00, 0x04, 0x0b, 0x08, 0x00, 0x00, 0x00, 0x00, 0x00
        /*0020*/ 	.byte	0x00, 0x00, 0x00, 0x00


//--------------------- .nv.info.gluon_wgmma      --------------------------
	.section	.nv.info.gluon_wgmma,"",@"SHT_CUDA_INFO"
	.sectionflags	@""
	.align	4


	//----- nvinfo : EIATTR_CUDA_API_VERSION
	.align		4
        /*0000*/ 	.byte	0x04, 0x37
        /*0002*/ 	.short	(.L_7 - .L_6)
.L_6:
        /*0004*/ 	.word	0x00000082


	//----- nvinfo : EIATTR_KPARAM_INFO
	.align		4
.L_7:
        /*0008*/ 	.byte	0x04, 0x17
        /*000a*/ 	.short	(.L_9 - .L_8)
.L_8:
        /*000c*/ 	.word	0x00000000
        /*0010*/ 	.short	0x000a
        /*0012*/ 	.short	0x0048
        /*0014*/ 	.byte	0x00, 0xf4, 0x21, 0x00


	//----- nvinfo : EIATTR_KPARAM_INFO
	.align		4
.L_9:
        /*0018*/ 	.byte	0x04, 0x17
        /*001a*/ 	.short	(.L_11 - .L_10)
.L_10:
        /*001c*/ 	.word	0x00000000
        /*0020*/ 	.short	0x0009
        /*0022*/ 	.short	0x0040
        /*0024*/ 	.byte	0x00, 0xf4, 0x21, 0x00


	//----- nvinfo : EIATTR_KPARAM_INFO
	.align		4
.L_11:
        /*0028*/ 	.byte	0x04, 0x17
        /*002a*/ 	.short	(.L_13 - .L_12)
.L_12:
        /*002c*/ 	.word	0x00000000
        /*0030*/ 	.short	0x0008
        /*0032*/ 	.short	0x0038
        /*0034*/ 	.byte	0x00, 0xf0, 0x21, 0x00


	//----- nvinfo : EIATTR_KPARAM_INFO
	.align		4
.L_13:
        /*0038*/ 	.byte	0x04, 0x17
        /*003a*/ 	.short	(.L_15 - .L_14)
.L_14:
        /*003c*/ 	.word	0x00000000
        /*0040*/ 	.short	0x0007
        /*0042*/ 	.short	0x0030
        /*0044*/ 	.byte	0x00, 0xf0, 0x21, 0x00


	//----- nvinfo : EIATTR_KPARAM_INFO
	.align		4
.L_15:
        /*0048*/ 	.byte	0x04, 0x17
        /*004a*/ 	.short	(.L_17 - .L_16)
.L_16:
        /*004c*/ 	.word	0x00000000
        /*0050*/ 	.short	0x0006
        /*0052*/ 	.short	0x0028
        /*0054*/ 	.byte	0x00, 0xf0, 0x21, 0x00


	//----- nvinfo : EIATTR_KPARAM_INFO
	.align		4
.L_17:
        /*0058*/ 	.byte	0x04, 0x17
        /*005a*/ 	.short	(.L_19 - .L_18)
.L_18:
        /*005c*/ 	.word	0x00000000
        /*0060*/ 	.short	0x0005
        /*0062*/ 	.short	0x0020
        /*0064*/ 	.byte	0x00, 0xf0, 0x11, 0x00


	//----- nvinfo : EIATTR_KPARAM_INFO
	.align		4
.L_19:
        /*0068*/ 	.byte	0x04, 0x17
        /*006a*/ 	.short	(.L_21 - .L_20)
.L_20:
        /*006c*/ 	.word	0x00000000
        /*0070*/ 	.short	0x0004
        /*0072*/ 	.short	0x001c
        /*0074*/ 	.byte	0x00, 0xf0, 0x11, 0x00


	//----- nvinfo : EIATTR_KPARAM_INFO
	.align		4
.L_21:
        /*0078*/ 	.byte	0x04, 0x17
        /*007a*/ 	.short	(.L_23 - .L_22)
.L_22:
        /*007c*/ 	.word	0x00000000
        /*0080*/ 	.short	0x0003
        /*0082*/ 	.short	0x0018
        /*0084*/ 	.byte	0x00, 0xf0, 0x11, 0x00


	//----- nvinfo : EIATTR_KPARAM_INFO
	.align		4
.L_23:
        /*0088*/ 	.byte	0x04, 0x17
        /*008a*/ 	.short	(.L_25 - .L_24)
.L_24:
        /*008c*/ 	.word	0x00000000
        /*0090*/ 	.short	0x0002
        /*0092*/ 	.short	0x0010
        /*0094*/ 	.byte	0x00, 0xf4, 0x21, 0x00


	//----- nvinfo : EIATTR_KPARAM_INFO
	.align		4
.L_25:
        /*0098*/ 	.byte	0x04, 0x17
        /*009a*/ 	.short	(.L_27 - .L_26)
.L_26:
        /*009c*/ 	.word	0x00000000
        /*00a0*/ 	.short	0x0001
        /*00a2*/ 	.short	0x0008
        /*00a4*/ 	.byte	0x00, 0xf4, 0x21, 0x00


	//----- nvinfo : EIATTR_KPARAM_INFO
	.align		4
.L_27:
        /*00a8*/ 	.byte	0x04, 0x17
        /*00aa*/ 	.short	(.L_29 - .L_28)
.L_28:
        /*00ac*/ 	.word	0x00000000
        /*00b0*/ 	.short	0x0000
        /*00b2*/ 	.short	0x0000
        /*00b4*/ 	.byte	0x00, 0xf4, 0x21, 0x00


	//----- nvinfo : EIATTR_SPARSE_MMA_MASK
	.align		4
.L_29:
        /*00b8*/ 	.byte	0x03, 0x50
        /*00ba*/ 	.short	0x0000


	//----- nvinfo : EIATTR_MAXREG_COUNT
	.align		4
        /*00bc*/ 	.byte	0x03, 0x1b
        /*00be*/ 	.short	0x00ff


	//----- nvinfo : EIATTR_NUM_BARRIERS
	.align		4
        /*00c0*/ 	.byte	0x02, 0x4c
        /*00c2*/ 	.byte	0x01
	.zero		1


	//----- nvinfo : EIATTR_MERCURY_ISA_VERSION
	.align		4
        /*00c4*/ 	.byte	0x03, 0x5f
        /*00c6*/ 	.short	0x0101


	//----- nvinfo : EIATTR_INT_WARP_WIDE_INSTR_OFFSETS
	.align		4
        /*00c8*/ 	.byte	0x04, 0x31
        /*00ca*/ 	.short	(.L_31 - .L_30)


	//   ....[0]....
.L_30:
        /*00cc*/ 	.word	0x000012c0


	//   ....[1]....
        /*00d0*/ 	.word	0x00001350


	//   ....[2]....
        /*00d4*/ 	.word	0x00001630


	//   ....[3]....
        /*00d8*/ 	.word	0x00001640


	//   ....[4]....
        /*00dc*/ 	.word	0x00001650


	//   ....[5]....
        /*00e0*/ 	.word	0x00001660


	//   ....[6]....
        /*00e4*/ 	.word	0x00001a60


	//   ....[7]....
        /*00e8*/ 	.word	0x00001aa0


	//----- nvinfo : EIATTR_COOP_GROUP_MASK_REGIDS
	.align		4
.L_31:
        /*00ec*/ 	.byte	0x04, 0x29
        /*00ee*/ 	.short	(.L_33 - .L_32)


	//   ....[0]....
.L_32:
        /*00f0*/ 	.word	0xffffffff


	//   ....[1]....
        /*00f4*/ 	.word	0xffffffff


	//   ....[2]....
        /*00f8*/ 	.word	0xffffffff


	//----- nvinfo : EIATTR_COOP_GROUP_INSTR_OFFSETS
	.align		4
.L_33:
        /*00fc*/ 	.byte	0x04, 0x28
        /*00fe*/ 	.short	(.L_35 - .L_34)


	//   ....[0]....
.L_34:
        /*0100*/ 	.word	0x00000140


	//   ....[1]....
        /*0104*/ 	.word	0x00000700


	//   ....[2]....
        /*0108*/ 	.word	0x00000cf0


	//----- nvinfo : EIATTR_MBARRIER_INSTR_OFFSETS
	.align		4
.L_35:
        /*010c*/ 	.byte	0x04, 0x39
        /*010e*/ 	.short	(.L_37 - .L_36)


	//   ....[0]....
.L_36:
        /*0110*/ 	.word	0x000013e0
        /*0114*/ 	.word	0x000000ff
        /*0118*/ 	.word	0x00002000
        /*011c*/ 	.short	0x0100
        /*011e*/ 	.byte	0x08
	.zero		1


	//   ....[1]....
        /*0120*/ 	.word	0x00001770
        /*0124*/ 	.word	0x000000ff
        /*0128*/ 	.word	0x00002000
        /*012c*/ 	.short	0x010a
        /*012e*/ 	.byte	0x08
	.zero		1


	//   ....[2]....
        /*0130*/ 	.word	0x00001990
        /*0134*/ 	.word	0x000000ff
        /*0138*/ 	.word	0x00002000
        /*013c*/ 	.short	0x0108
        /*013e*/ 	.byte	0x08
	.zero		1


	//   ....[3]....
        /*0140*/ 	.word	0x00001c20
        /*0144*/ 	.word	0x000000ff
        /*0148*/ 	.word	0x00002000
        /*014c*/ 	.short	0x010a
        /*014e*/ 	.byte	0x08
	.zero		1


	//----- nvinfo : EIATTR_NUM_MBARRIERS
	.align		4
.L_37:
        /*0150*/ 	.byte	0x03, 0x38
        /*0152*/ 	.short	0x0001


	//----- nvinfo : EIATTR_EXIT_INSTR_OFFSETS
	.align		4
        /*0154*/ 	.byte	0x04, 0x1c
        /*0156*/ 	.short	(.L_39 - .L_38)


	//   ....[0]....
.L_38:
        /*0158*/ 	.word	0x00001c10


	//----- nvinfo : EIATTR_REQNTID
	.align		4
.L_39:
        /*015c*/ 	.byte	0x04, 0x10
        /*015e*/ 	.short	(.L_41 - .L_40)
.L_40:
        /*0160*/ 	.word	0x00000080
        /*0164*/ 	.word	0x00000001
        /*0168*/ 	.word	0x00000001


	//----- nvinfo : EIATTR_CRS_STACK_SIZE
	.align		4
.L_41:
        /*016c*/ 	.byte	0x04, 0x1e
        /*016e*/ 	.short	(.L_43 - .L_42)
.L_42:
        /*0170*/ 	.word	0x00000000


	//----- nvinfo : EIATTR_CBANK_PARAM_SIZE
	.align		4
.L_43:
        /*0174*/ 	.byte	0x03, 0x19
        /*0176*/ 	.short	0x0050


	//----- nvinfo : EIATTR_PARAM_CBANK
	.align		4
        /*0178*/ 	.byte	0x04, 0x0a
        /*017a*/ 	.short	(.L_45 - .L_44)
	.align		4
.L_44:
        /*017c*/ 	.word	index@(.nv.constant0.gluon_wgmma)
        /*0180*/ 	.short	0x0210
        /*0182*/ 	.short	0x0050


	//----- nvinfo : EIATTR_SW_WAR
	.align		4
.L_45:
        /*0184*/ 	.byte	0x04, 0x36
        /*0186*/ 	.short	(.L_47 - .L_46)
.L_46:
        /*0188*/ 	.word	0x00000008
.L_47:


//--------------------- .nv.callgraph             --------------------------
	.section	.nv.callgraph,"",@"SHT_CUDA_CALLGRAPH"
	.align	4
	.sectionentsize	8
	.align		4
        /*0000*/ 	.word	0x00000000
	.align		4
        /*0004*/ 	.word	0xffffffff
	.align		4
        /*0008*/ 	.word	0x00000000
	.align		4
        /*000c*/ 	.word	0xfffffffe
	.align		4
        /*0010*/ 	.word	0x00000000
	.align		4
        /*0014*/ 	.word	0xfffffffd
	.align		4
        /*0018*/ 	.word	0x00000000
	.align		4
        /*001c*/ 	.word	0xfffffffc


//--------------------- .text.gluon_wgmma         --------------------------
	.section	.text.gluon_wgmma,"ax",@progbits
	.align	128
        .global         gluon_wgmma
        .type           gluon_wgmma,@function
        .size           gluon_wgmma,(.L_x_53 - gluon_wgmma)
        .other          gluon_wgmma,@"STO_CUDA_ENTRY STV_DEFAULT"
gluon_wgmma:
.text.gluon_wgmma:
[----:B------:R-:W-:Y:S01]  /*0000*/  LDC R1, c[0x0][0x28] ;  /* 0x00000a00ff017b82 */ /* 0x000fe20000000800 */
[----:B------:R-:W1:Y:S07]  /*0010*/  S2R R0, SR_TID.X ;  /* 0x0000000000007919 */ /* 0x000e6e0000002100 */
[----:B------:R-:W2:Y:S01]  /*0020*/  S2UR UR4, SR_CgaCtaId ;  /* 0x00000000000479c3 */ /* 0x000ea20000008800 */
[----:B------:R-:W-:Y:S01]  /*0030*/  UMOV UR8, 0x400 ;  /* 0x0000040000087882 */ /* 0x000fe20000000000 */
[----:B------:R-:W-:Y:S01]  /*0040*/  ULDC UR6, c[0x0][0xc] ;  /* 0x0000030000067ab9 */ /* 0x000fe20000000800 */
[----:B------:R-:W-:Y:S01]  /*0050*/  ULDC.64 UR16, c[0x0][0x250] ;  /* 0x0000940000107ab9 */ /* 0x000fe20000000a00 */
[----:B------:R-:W-:Y:S04]  /*0060*/  BSSY B0, `(.L_x_0) ;  /* 0x000001d000007945 */ /* 0x000fe80003800000 */
[----:B------:R-:W3:Y:S08]  /*0070*/  LDC R9, c[0x0][0x230] ;  /* 0x00008c00ff097b82 */ /* 0x000ef00000000800 */
[----:B------:R-:W-:Y:S08]  /*0080*/  S2UR UR23, SR_CTAID.Y ;  /* 0x00000000001779c3 */ /* 0x000ff00000002600 */
[----:B------:R-:W4:Y:S01]  /*0090*/  S2UR UR5, SR_CTAID.Z ;  /* 0x00000000000579c3 */ /* 0x000f220000002700 */
[----:B--2---:R-:W-:-:S03]  /*00a0*/  ULEA UR8, UR4, UR8, 0x18 ;  /* 0x0000000804087291 */ /* 0x004fc6000f8ec03f */
[----:B------:R-:W-:Y:S01]  /*00b0*/  ULDC UR4, c[0x0][0x10] ;  /* 0x0000040000047ab9 */ /* 0x000fe20000000800 */
[----:B-1----:R-:W-:-:S03]  /*00c0*/  LOP3.LUT R7, R0, 0x7f, RZ, 0xc0, !PT ;  /* 0x0000007f00077812 */ /* 0x002fc600078ec0ff */
[----:B------:R-:W1:Y:S01]  /*00d0*/  S2UR UR22, SR_CTAID.X ;  /* 0x00000000001679c3 */ /* 0x000e620000002500 */
[----:B---3--:R-:W-:Y:S01]  /*00e0*/  VIADD R6, R9, 0xffffffff ;  /* 0xffffffff09067836 */ /* 0x008fe20000000000 */
[C---:B------:R-:W-:Y:S02]  /*00f0*/  ISETP.GE.U32.AND P0, PT, R7.reuse, 0x20, PT ;  /* 0x000000200700780c */ /* 0x040fe40003f06070 */
[C---:B------:R-:W-:Y:S02]  /*0100*/  ISETP.NE.U32.AND P2, PT, R7.reuse, RZ, PT ;  /* 0x000000ff0700720c */ /* 0x040fe40003f45070 */
[----:B------:R-:W-:Y:S02]  /*0110*/  LEA R3, R7, UR8, 0x2 ;  /* 0x0000000807037c11 */ /* 0x000fe4000f8e10ff */
[----:B------:R-:W2:Y:S07]  /*0120*/  LDC R2, c[0x0][0x228] ;  /* 0x00008a00ff027b82 */ /* 0x000eae0000000800 */
[----:B------:R3:W-:Y:S01]  /*0130*/  @!P0 STS [R3], RZ ;  /* 0x000000ff03008388 */ /* 0x0007e20000000800 */
[----:B------:R-:W-:-:S03]  /*0140*/  NOP ;  /* 0x0000000000007918 */ /* 0x000fc60000000000 */
[----:B------:R3:W-:Y:S01]  /*0150*/  @!P2 STS [UR8+0x20], R6 ;  /* 0x00002006ff00a988 */ /* 0x0007e20008000808 */
[----:B----4-:R-:W-:-:S04]  /*0160*/  UIMAD UR4, UR5, UR4, UR23 ;  /* 0x00000004050472a4 */ /* 0x010fc8000f8e0217 */
[----:B-1----:R-:W-:-:S04]  /*0170*/  UIMAD UR4, UR4, UR6, UR22 ;  /* 0x00000006040472a4 */ /* 0x002fc8000f8e0216 */
[----:B------:R-:W-:Y:S01]  /*0180*/  UIMAD UR6, UR4, 0x180, URZ ;  /* 0x00000180040678a4 */ /* 0x000fe2000f8e023f */
[----:B--2---:R-:W-:-:S03]  /*0190*/  VIADD R2, R2, 0xffffffff ;  /* 0xffffffff02027836 */ /* 0x004fc60000000000 */
[----:B------:R-:W-:-:S04]  /*01a0*/  UIADD3 UR20, UP0, UR6, UR16, URZ ;  /* 0x0000001006147290 */ /* 0x000fc8000ff1e03f */
[----:B------:R-:W-:Y:S01]  /*01b0*/  ULEA.HI.X.SX32 UR21, UR6, UR17, 0x1, UP0 ;  /* 0x0000001106157291 */ /* 0x000fe200080f0e3f */
[----:B---3--:R-:W-:Y:S11]  /*01c0*/  @P2 BRA `(.L_x_1) ;  /* 0x0000000000182947 */ /* 0x008ff60003800000 */
[----:B------:R-:W1:Y:S01]  /*01d0*/  LDS R4, [UR8+0x8] ;  /* 0x00000808ff047984 */ /* 0x000e620008000800 */
[----:B------:R-:W2:Y:S01]  /*01e0*/  LDC.64 R10, c[0x0][0x210] ;  /* 0x00008400ff0a7b82 */ /* 0x000ea20000000a00 */
[----:B------:R-:W-:Y:S02]  /*01f0*/  IMAD.MOV.U32 R5, RZ, RZ, 0x70 ;  /* 0x00000070ff057424 */ /* 0x000fe400078e00ff */
[----:B--2---:R2:W-:Y:S03]  /*0200*/  STS.64 [UR8], R10 ;  /* 0x0000000aff007988 */ /* 0x0045e60008000a08 */
[----:B-1----:R-:W-:-:S05]  /*0210*/  LOP3.LUT R4, R4, 0x10, R5, 0xd8, !PT ;  /* 0x0000001004047812 */ /* 0x002fca00078ed805 */
[----:B------:R2:W-:Y:S02]  /*0220*/  STS [UR8+0x8], R4 ;  /* 0x00000804ff007988 */ /* 0x0005e40008000808 */
.L_x_1:
[----:B------:R-:W-:Y:S05]  /*0230*/  BSYNC B0 ;  /* 0x0000000000007941 */ /* 0x000fea0003800000 */
.L_x_0:
[----:B------:R-:W-:Y:S04]  /*0240*/  BSSY B0, `(.L_x_2) ;  /* 0x000000a000007945 */ /* 0x000fe80003800000 */
[----:B------:R-:W-:Y:S05]  /*0250*/  @P2 BRA `(.L_x_3) ;  /* 0x0000000000202947 */ /* 0x000fea0003800000 */
[----:B--2---:R-:W1:Y:S01]  /*0260*/  LDS R4, [UR8+0x34] ;  /* 0x00003408ff047984 */ /* 0x004e620008000800 */
[----:B------:R-:W-:Y:S02]  /*0270*/  IMAD.MOV.U32 R5, RZ, RZ, 0x3f000000 ;  /* 0x3f000000ff057424 */ /* 0x000fe400078e00ff */
[----:B------:R-:W-:Y:S01]  /*0280*/  @!P2 IMAD.MOV.U32 R8, RZ, RZ, 0x3f ;  /* 0x0000003fff08a424 */ /* 0x000fe200078e00ff */
[----:B------:R-:W2:Y:S02]  /*0290*/  @!P2 LDS R11, [UR8+0x38] ;  /* 0x00003808ff0ba984 */ /* 0x000ea40008000800 */
[----:B-1----:R-:W-:Y:S02]  /*02a0*/  LOP3.LUT R4, R4, 0xff000000, R5, 0xb8, !PT ;  /* 0xff00000004047812 */ /* 0x002fe400078eb805 */
[----:B--2---:R-:W-:-:S03]  /*02b0*/  @!P2 LOP3.LUT R5, R11, 0xff, R8, 0xb8, !PT ;  /* 0x000000ff0b05a812 */ /* 0x004fc600078eb808 */
[----:B------:R1:W-:Y:S04]  /*02c0*/  STS [UR8+0x34], R4 ;  /* 0x00003404ff007988 */ /* 0x0003e80008000808 */
[----:B------:R1:W-:Y:S02]  /*02d0*/  @!P2 STS [UR8+0x38], R5 ;  /* 0x00003805ff00a988 */ /* 0x0003e40008000808 */
.L_x_3:
[----:B------:R-:W-:Y:S05]  /*02e0*/  BSYNC B0 ;  /* 0x0000000000007941 */ /* 0x000fea0003800000 */
.L_x_2:
[----:B------:R-:W-:Y:S04]  /*02f0*/  BSSY B0, `(.L_x_4) ;  /* 0x000000a000007945 */ /* 0x000fe80003800000 */
[----:B------:R-:W-:Y:S05]  /*0300*/  @P2 BRA `(.L_x_5) ;  /* 0x0000000000202947 */ /* 0x000fea0003800000 */
[----:B-12---:R-:W1:Y:S01]  /*0310*/  LDS R4, [UR8+0x1c] ;  /* 0x00001c08ff047984 */ /* 0x006e620008000800 */
[----:B------:R-:W2:Y:S03]  /*0320*/  LDC.64 R12, c[0x0][0x238] ;  /* 0x00008e00ff0c7b82 */ /* 0x000ea60000000a00 */
[----:B------:R3:W-:Y:S01]  /*0330*/  STS [UR8+0x24], R2 ;  /* 0x00002402ff007988 */ /* 0x0007e20008000808 */
[--C-:B--2---:R-:W-:Y:S02]  /*0340*/  SHF.R.U32.HI R11, RZ, 0x4, R13.reuse ;  /* 0x00000004ff0b7819 */ /* 0x104fe4000001160d */
[----:B------:R-:W-:-:S05]  /*0350*/  SHF.R.U64 R5, R12, 0x4, R13 ;  /* 0x000000040c057819 */ /* 0x000fca000000120d */
[----:B------:R3:W-:Y:S01]  /*0360*/  STS [UR8+0xc], R5 ;  /* 0x00000c05ff007988 */ /* 0x0007e20008000808 */
[----:B-1----:R-:W-:-:S05]  /*0370*/  LOP3.LUT R4, R4, 0xf, R11, 0xb8, !PT ;  /* 0x0000000f04047812 */ /* 0x002fca00078eb80b */
[----:B------:R3:W-:Y:S02]  /*0380*/  STS [UR8+0x1c], R4 ;  /* 0x00001c04ff007988 */ /* 0x0007e40008000808 */
.L_x_5:
[----:B------:R-:W-:Y:S05]  /*0390*/  BSYNC B0 ;  /* 0x0000000000007941 */ /* 0x000fea0003800000 */
.L_x_4:
[----:B------:R-:W-:Y:S04]  /*03a0*/  BSSY B1, `(.L_x_6) ;  /* 0x000001e000017945 */ /* 0x000fe80003800000 */
[----:B------:R-:W-:Y:S01]  /*03b0*/  BSSY B0, `(.L_x_7) ;  /* 0x0000019000007945 */ /* 0x000fe20003800000 */
[----:B------:R-:W-:-:S03]  /*03c0*/  IMAD.MOV.U32 R8, RZ, RZ, RZ ;  /* 0x000000ffff087224 */ /* 0x000fc600078e00ff */
[----:B------:R-:W-:Y:S05]  /*03d0*/  @P2 BRA `(.L_x_8) ;  /* 0x00000000001c2947 */ /* 0x000fea0003800000 */
[----:B-123--:R-:W1:Y:S02]  /*03e0*/  LDS R4, [UR8+0x34] ;  /* 0x00003408ff047984 */ /* 0x00ee640008000800 */
[----:B-1----:R-:W-:-:S05]  /*03f0*/  LOP3.LUT R4, R4, 0x7, RZ, 0xb8, !PT ;  /* 0x0000000704047812 */ /* 0x002fca00078eb8ff */
[----:B------:R1:W-:Y:S01]  /*0400*/  STS [UR8+0x34], R4 ;  /* 0x00003404ff007988 */ /* 0x0003e20008000808 */
[----:B------:R-:W-:Y:S05]  /*0410*/  @P2 BRA `(.L_x_9) ;  /* 0x00000000001c2947 */ /* 0x000fea0003800000 */
[----:B-1----:R-:W1:Y:S02]  /*0420*/  LDS R4, [UR8+0x34] ;  /* 0x00003408ff047984 */ /* 0x002e640008000800 */
[----:B-1----:R-:W-:-:S05]  /*0430*/  LOP3.LUT R4, R4, 0x38, RZ, 0xb8, !PT ;  /* 0x0000003804047812 */ /* 0x002fca00078eb8ff */
[----:B------:R4:W-:Y:S02]  /*0440*/  STS [UR8+0x34], R4 ;  /* 0x00003404ff007988 */ /* 0x0009e40008000808 */
.L_x_8:
[----:B------:R-:W-:Y:S05]  /*0450*/  @P2 BRA `(.L_x_10) ;  /* 0x00000000001c2947 */ /* 0x000fea0003800000 */
[----:B-1234-:R-:W1:Y:S02]  /*0460*/  LDS R4, [UR8+0x8] ;  /* 0x00000808ff047984 */ /* 0x01ee640008000800 */
[----:B-1----:R-:W-:-:S05]  /*0470*/  LOP3.LUT R4, R4, 0x780, RZ, 0xb8, !PT ;  /* 0x0000078004047812 */ /* 0x002fca00078eb8ff */
[----:B------:R2:W-:Y:S02]  /*0480*/  STS [UR8+0x8], R4 ;  /* 0x00000804ff007988 */ /* 0x0005e40008000808 */
.L_x_9:
[----:B------:R-:W-:Y:S05]  /*0490*/  @P2 BRA `(.L_x_11) ;  /* 0x0000000000282947 */ /* 0x000fea0003800000 */
[----:B-12---:R-:W1:Y:S02]  /*04a0*/  LDS R4, [UR8+0x8] ;  /* 0x00000808ff047984 */ /* 0x006e640008000800 */
[----:B-1----:R-:W-:-:S05]  /*04b0*/  LOP3.LUT R4, R4, 0x1800, RZ, 0xb8, !PT ;  /* 0x0000180004047812 */ /* 0x002fca00078eb8ff */
[----:B------:R5:W-:Y:S02]  /*04c0*/  STS [UR8+0x8], R4 ;  /* 0x00000804ff007988 */ /* 0x000be40008000808 */
.L_x_10:
[----:B------:R-:W-:Y:S05]  /*04d0*/  @P2 BREAK B0 ;  /* 0x0000000000002942 */ /* 0x000fea0003800000 */
[----:B------:R-:W-:Y:S05]  /*04e0*/  @P2 BRA `(.L_x_12) ;  /* 0x0000000000242947 */ /* 0x000fea0003800000 */
[----:B-1-3--:R-:W1:Y:S01]  /*04f0*/  LDS R5, [UR8+0x8] ;  /* 0x00000808ff057984 */ /* 0x00ae620008000800 */
[----:B--2-45:R-:W-:-:S05]  /*0500*/  IMAD.MOV.U32 R4, RZ, RZ, 0x6000 ;  /* 0x00006000ff047424 */ /* 0x034fca00078e00ff */
[----:B-1----:R-:W-:-:S04]  /*0510*/  LOP3.LUT R4, R5, 0x4000, R4, 0xd8, !PT ;  /* 0x0000400005047812 */ /* 0x002fc800078ed804 */
[----:B------:R-:W-:-:S05]  /*0520*/  LOP3.LUT R4, R4, 0x400000, RZ, 0xb8, !PT ;  /* 0x0040000004047812 */ /* 0x000fca00078eb8ff */
[----:B------:R3:W-:Y:S02]  /*0530*/  STS [UR8+0x8], R4 ;  /* 0x00000804ff007988 */ /* 0x0007e40008000808 */
.L_x_11:
[----:B------:R-:W-:Y:S05]  /*0540*/  BSYNC B0 ;  /* 0x0000000000007941 */ /* 0x000fea0003800000 */
.L_x_7:
[----:B-123--:R-:W1:Y:S02]  /*0550*/  @!P2 LDS R4, [UR8+0x8] ;  /* 0x00000808ff04a984 */ /* 0x00ee640008000800 */
[----:B-1----:R-:W-:-:S05]  /*0560*/  @!P2 LOP3.LUT R4, R4, 0x8000, RZ, 0xb8, !PT ;  /* 0x000080000404a812 */ /* 0x002fca00078eb8ff */
[----:B------:R1:W-:Y:S02]  /*0570*/  @!P2 STS [UR8+0x8], R4 ;  /* 0x00000804ff00a988 */ /* 0x0003e40008000808 */
.L_x_12:
[----:B------:R-:W-:Y:S05]  /*0580*/  BSYNC B1 ;  /* 0x0000000000017941 */ /* 0x000fea0003800000 */
.L_x_6:
[----:B------:R-:W-:Y:S05]  /*0590*/  WARPSYNC.ALL ;  /* 0x0000000000007948 */ /* 0x000fea0003800000 */
[----:B------:R-:W-:Y:S05]  /*05a0*/  @P0 BRA `(.L_x_13) ;  /* 0x0000000000300947 */ /* 0x000fea0003800000 */
[----:B-12345:R-:W1:Y:S01]  /*05b0*/  S2R R4, SR_LANEID ;  /* 0x0000000000047919 */ /* 0x03ee620000000000 */
[----:B------:R-:W-:Y:S05]  /*05c0*/  WARPSYNC.ALL ;  /* 0x0000000000007948 */ /* 0x000fea0003800000 */
[----:B-1----:R-:W-:-:S05]  /*05d0*/  IMAD.SHL.U32 R10, R4, 0x4, RZ ;  /* 0x00000004040a7824 */ /* 0x002fca00078e00ff */
[----:B------:R-:W1:Y:S01]  /*05e0*/  LDS R11, [R10+UR8] ;  /* 0x000000080a0b7984 */ /* 0x000e620008000800 */
[----:B------:R-:W-:Y:S01]  /*05f0*/  IADD3 R4, P1, R10, UR20, RZ ;  /* 0x000000140a047c10 */ /* 0x000fe2000ff3e0ff */
[----:B------:R-:W-:-:S04]  /*0600*/  UMOV UR4, UR20 ;  /* 0x0000001400047c82 */ /* 0x000fc80008000000 */
[----:B------:R-:W-:Y:S01]  /*0610*/  IMAD.X R5, RZ, RZ, UR21, P1 ;  /* 0x00000015ff057e24 */ /* 0x000fe200088e06ff */
[----:B------:R-:W-:-:S04]  /*0620*/  UMOV UR5, UR21 ;  /* 0x0000001500057c82 */ /* 0x000fc80008000000 */
[----:B-1----:R1:W2:Y:S01]  /*0630*/  ATOMG.E.EXCH.STRONG.GPU PT, RZ, [R4], R11 ;  /* 0x0000000b04ff73a8 */ /* 0x0022a200041ee100 */
[----:B------:R-:W-:-:S04]  /*0640*/  DEPBAR {5,4,3,2,1,0} ;  /* 0x0000003f0000791a */ /* 0x000fc80000000000 */
[----:B------:R1:W-:Y:S01]  /*0650*/  UTMACCTL.IV [UR4] ;  /* 0x00000000040079b9 */ /* 0x0003e20008000000 */
[----:B------:R-:W-:Y:S01]  /*0660*/  NOP ;  /* 0x0000000000007918 */ /* 0x000fe20000000000 */
.L_x_13:
[----:B------:R-:W-:Y:S05]  /*0670*/  @P0 BRA `(.L_x_14) ;  /* 0x00000000000c0947 */ /* 0x000fea0003800000 */
[----:B------:R0:W-:Y:S01]  /*0680*/  UTMACMDFLUSH ;  /* 0x00000000000079b7 */ /* 0x0001e20000000000 */
[----:B------:R-:W-:Y:S05]  /*0690*/  @P0 BRA `(.L_x_14) ;  /* 0x0000000000040947 */ /* 0x000fea0003800000 */
[----:B------:R-:W-:-:S04]  /*06a0*/  DEPBAR.LE SB0, 0x0 ;  /* 0x000080000000791a */ /* 0x000fc80000000000 */
.L_x_14:
[----:B------:R-:W-:Y:S05]  /*06b0*/  WARPSYNC.ALL ;  /* 0x0000000000007948 */ /* 0x000fea0003800000 */
[----:B--2---:R-:W-:Y:S06]  /*06c0*/  BAR.SYNC.DEFER_BLOCKING 0x0 ;  /* 0x0000000000007b1d */ /* 0x004fec0000010000 */
[----:B------:R-:W-:Y:S02]  /*06d0*/  BSSY B1, `(.L_x_15) ;  /* 0x000000b000017945 */ /* 0x000fe40003800000 */
[----:B------:R-:W-:Y:S06]  /*06e0*/  BAR.SYNC.DEFER_BLOCKING 0x0 ;  /* 0x0000000000007b1d */ /* 0x000fec0000010000 */
[----:B------:R2:W-:Y:S01]  /*06f0*/  @!P0 STS [R3], RZ ;  /* 0x000000ff03008388 */ /* 0x0005e20000000800 */
[----:B------:R-:W-:Y:S01]  /*0700*/  NOP ;  /* 0x0000000000007918 */ /* 0x000fe20000000000 */
[----:B------:R-:W-:Y:S05]  /*0710*/  @P2 BRA `(.L_x_16) ;  /* 0x0000000000182947 */ /* 0x000fea0003800000 */
[----:B-1-345:R-:W1:Y:S01]  /*0720*/  LDS R4, [UR8+0x8] ;  /* 0x00000808ff047984 */ /* 0x03ae620008000800 */
[----:B------:R-:W3:Y:S01]  /*0730*/  LDC.64 R10, c[0x0][0x218] ;  /* 0x00008600ff0a7b82 */ /* 0x000ee20000000a00 */
[----:B------:R-:W-:Y:S02]  /*0740*/  IMAD.MOV.U32 R5, RZ, RZ, 0x70 ;  /* 0x00000070ff057424 */ /* 0x000fe400078e00ff */
[----:B---3--:R3:W-:Y:S03]  /*0750*/  STS.64 [UR8], R10 ;  /* 0x0000000aff007988 */ /* 0x0087e60008000a08 */
[----:B-1----:R-:W-:-:S05]  /*0760*/  LOP3.LUT R4, R4, 0x10, R5, 0xd8, !PT ;  /* 0x0000001004047812 */ /* 0x002fca00078ed805 */
[----:B------:R3:W-:Y:S02]  /*0770*/  STS [UR8+0x8], R4 ;  /* 0x00000804ff007988 */ /* 0x0007e40008000808 */
.L_x_16:
[----:B-1----:R-:W-:Y:S05]  /*0780*/  BSYNC B1 ;  /* 0x0000000000017941 */ /* 0x002fea0003800000 */
.L_x_15:
[----:B------:R-:W-:Y:S04]  /*0790*/  BSSY B2, `(.L_x_17) ;  /* 0x000000f000027945 */ /* 0x000fe80003800000 */
[----:B------:R-:W-:Y:S04]  /*07a0*/  BSSY B1, `(.L_x_18) ;  /* 0x000000c000017945 */ /* 0x000fe80003800000 */
[----:B------:R-:W-:Y:S05]  /*07b0*/  @P2 BRA `(.L_x_19) ;  /* 0x0000000000282947 */ /* 0x000fea0003800000 */
[----:B---345:R-:W1:Y:S01]  /*07c0*/  LDS R4, [UR8+0x34] ;  /* 0x00003408ff047984 */ /* 0x038e620008000800 */
[----:B------:R-:W-:Y:S01]  /*07d0*/  IMAD.MOV.U32 R5, RZ, RZ, 0x3f000000 ;  /* 0x3f000000ff057424 */ /* 0x000fe200078e00ff */
[----:B------:R-:W-:Y:S05]  /*07e0*/  @P2 BREAK B1 ;  /* 0x0000000000012942 */ /* 0x000fea0003800000 */
[----:B-1----:R-:W-:-:S05]  /*07f0*/  LOP3.LUT R4, R4, 0xff000000, R5, 0xb8, !PT ;  /* 0xff00000004047812 */ /* 0x002fca00078eb805 */
[----:B------:R1:W-:Y:S01]  /*0800*/  STS [UR8+0x34], R4 ;  /* 0x00003404ff007988 */ /* 0x0003e20008000808 */
[----:B------:R-:W-:Y:S05]  /*0810*/  @P2 BRA `(.L_x_20) ;  /* 0x0000000000182947 */ /* 0x000fea0003800000 */
[----:B-1----:R-:W1:Y:S01]  /*0820*/  LDS R4, [UR8+0x38] ;  /* 0x00003808ff047984 */ /* 0x002e620008000800 */
[----:B------:R-:W-:-:S05]  /*0830*/  IMAD.MOV.U32 R5, RZ, RZ, 0x3f ;  /* 0x0000003fff057424 */ /* 0x000fca00078e00ff */
[----:B-1----:R-:W-:-:S05]  /*0840*/  LOP3.LUT R4, R4, 0xff, R5, 0xb8, !PT ;  /* 0x000000ff04047812 */ /* 0x002fca00078eb805 */
[----:B------:R1:W-:Y:S02]  /*0850*/  STS [UR8+0x38], R4 ;  /* 0x00003804ff007988 */ /* 0x0003e40008000808 */
.L_x_19:
[----:B------:R-:W-:Y:S05]  /*0860*/  BSYNC B1 ;  /* 0x0000000000017941 */ /* 0x000fea0003800000 */
.L_x_18:
[----:B------:R1:W-:Y:S02]  /*0870*/  @!P2 STS [UR8+0x20], R6 ;  /* 0x00002006ff00a988 */ /* 0x0003e40008000808 */
.L_x_20:
[----:B------:R-:W-:Y:S05]  /*0880*/  BSYNC B2 ;  /* 0x0000000000027941 */ /* 0x000fea0003800000 */
.L_x_17:
[----:B------:R-:W-:Y:S05]  /*0890*/  WARPSYNC.ALL ;  /* 0x0000000000007948 */ /* 0x000fea0003800000 */
[----:B-1----:R-:W1:Y:S01]  /*08a0*/  LDC R6, c[0x0][0x22c] ;  /* 0x00008b00ff067b82 */ /* 0x002e620000000800 */
[----:B------:R-:W-:Y:S01]  /*08b0*/  BSSY B2, `(.L_x_21) ;  /* 0x000000b000027945 */ /* 0x000fe20003800000 */
[----:B-1----:R-:W-:-:S03]  /*08c0*/  VIADD R6, R6, 0xffffffff ;  /* 0xffffffff06067836 */ /* 0x002fc60000000000 */
[----:B------:R-:W-:Y:S05]  /*08d0*/  @P2 BRA `(.L_x_22) ;  /* 0x0000000000202947 */ /* 0x000fea0003800000 */
[----:B---345:R-:W1:Y:S01]  /*08e0*/  LDS R4, [UR8+0x1c] ;  /* 0x00001c08ff047984 */ /* 0x038e620008000800 */
[----:B------:R-:W3:Y:S03]  /*08f0*/  LDC.64 R12, c[0x0][0x240] ;  /* 0x00009000ff0c7b82 */ /* 0x000ee60000000a00 */
[----:B------:R4:W-:Y:S01]  /*0900*/  STS [UR8+0x24], R6 ;  /* 0x00002406ff007988 */ /* 0x0009e20008000808 */
[--C-:B---3--:R-:W-:Y:S02]  /*0910*/  SHF.R.U32.HI R11, RZ, 0x4, R13.reuse ;  /* 0x00000004ff0b7819 */ /* 0x108fe4000001160d */
[----:B------:R-:W-:-:S05]  /*0920*/  SHF.R.U64 R5, R12, 0x4, R13 ;  /* 0x000000040c057819 */ /* 0x000fca000000120d */
[----:B------:R4:W-:Y:S01]  /*0930*/  STS [UR8+0xc], R5 ;  /* 0x00000c05ff007988 */ /* 0x0009e20008000808 */
[----:B-1----:R-:W-:-:S05]  /*0940*/  LOP3.LUT R4, R4, 0xf, R11, 0xb8, !PT ;  /* 0x0000000f04047812 */ /* 0x002fca00078eb80b */
[----:B------:R4:W-:Y:S02]  /*0950*/  STS [UR8+0x1c], R4 ;  /* 0x00001c04ff007988 */ /* 0x0009e40008000808 */
.L_x_22:
[----:B------:R-:W-:Y:S05]  /*0960*/  BSYNC B2 ;  /* 0x0000000000027941 */ /* 0x000fea0003800000 */
.L_x_21:
[----:B------:R-:W-:Y:S04]  /*0970*/  BSSY B3, `(.L_x_23) ;  /* 0x000001d000037945 */ /* 0x000fe80003800000 */
[----:B------:R-:W-:Y:S04]  /*0980*/  BSSY B2, `(.L_x_24) ;  /* 0x0000018000027945 */ /* 0x000fe80003800000 */
[----:B------:R-:W-:Y:S05]  /*0990*/  @P2 BRA `(.L_x_25) ;  /* 0x00000000001c2947 */ /* 0x000fea0003800000 */
[----:B---345:R-:W1:Y:S02]  /*09a0*/  LDS R4, [UR8+0x34] ;  /* 0x00003408ff047984 */ /* 0x038e640008000800 */
[----:B-1----:R-:W-:-:S05]  /*09b0*/  LOP3.LUT R4, R4, 0x7, RZ, 0xb8, !PT ;  /* 0x0000000704047812 */ /* 0x002fca00078eb8ff */
[----:B------:R1:W-:Y:S01]  /*09c0*/  STS [UR8+0x34], R4 ;  /* 0x00003404ff007988 */ /* 0x0003e20008000808 */
[----:B------:R-:W-:Y:S05]  /*09d0*/  @P2 BRA `(.L_x_26) ;  /* 0x00000000001c2947 */ /* 0x000fea0003800000 */
[----:B-1----:R-:W1:Y:S02]  /*09e0*/  LDS R4, [UR8+0x34] ;  /* 0x00003408ff047984 */ /* 0x002e640008000800 */
[----:B-1----:R-:W-:-:S05]  /*09f0*/  LOP3.LUT R4, R4, 0x38, RZ, 0xb8, !PT ;  /* 0x0000003804047812 */ /* 0x002fca00078eb8ff */
[----:B------:R1:W-:Y:S02]  /*0a00*/  STS [UR8+0x34], R4 ;  /* 0x00003404ff007988 */ /* 0x0003e40008000808 */
.L_x_25:
[----:B------:R-:W-:Y:S05]  /*0a10*/  @P2 BRA `(.L_x_27) ;  /* 0x00000000001c2947 */ /* 0x000fea0003800000 */
[----:B-1-345:R-:W1:Y:S02]  /*0a20*/  LDS R4, [UR8+0x8] ;  /* 0x00000808ff047984 */ /* 0x03ae640008000800 */
[----:B-1----:R-:W-:-:S05]  /*0a30*/  LOP3.LUT R4, R4, 0x780, RZ, 0xb8, !PT ;  /* 0x0000078004047812 */ /* 0x002fca00078eb8ff */
[----:B------:R3:W-:Y:S02]  /*0a40*/  STS [UR8+0x8], R4 ;  /* 0x00000804ff007988 */ /* 0x0007e40008000808 */
.L_x_26:
[----:B------:R-:W-:Y:S05]  /*0a50*/  @P2 BRA `(.L_x_28) ;  /* 0x0000000000282947 */ /* 0x000fea0003800000 */
[----:B-1-3--:R-:W1:Y:S02]  /*0a60*/  LDS R4, [UR8+0x8] ;  /* 0x00000808ff047984 */ /* 0x00ae640008000800 */
[----:B-1----:R-:W-:-:S05]  /*0a70*/  LOP3.LUT R4, R4, 0x1800, RZ, 0xb8, !PT ;  /* 0x0000180004047812 */ /* 0x002fca00078eb8ff */
[----:B------:R1:W-:Y:S02]  /*0a80*/  STS [UR8+0x8], R4 ;  /* 0x00000804ff007988 */ /* 0x0003e40008000808 */
.L_x_27:
[----:B------:R-:W-:Y:S05]  /*0a90*/  @P2 BREAK B2 ;  /* 0x0000000000022942 */ /* 0x000fea0003800000 */
[----:B------:R-:W-:Y:S05]  /*0aa0*/  @P2 BRA `(.L_x_29) ;  /* 0x0000000000242947 */ /* 0x000fea0003800000 */
[----:B-1-345:R-:W1:Y:S01]  /*0ab0*/  LDS R4, [UR8+0x8] ;  /* 0x00000808ff047984 */ /* 0x03ae620008000800 */
[----:B------:R-:W-:-:S05]  /*0ac0*/  IMAD.MOV.U32 R5, RZ, RZ, 0x6000 ;  /* 0x00006000ff057424 */ /* 0x000fca00078e00ff */
[----:B-1----:R-:W-:-:S04]  /*0ad0*/  LOP3.LUT R4, R4, 0x4000, R5, 0xd8, !PT ;  /* 0x0000400004047812 */ /* 0x002fc800078ed805 */
[----:B------:R-:W-:-:S05]  /*0ae0*/  LOP3.LUT R4, R4, 0x400000, RZ, 0xb8, !PT ;  /* 0x0040000004047812 */ /* 0x000fca00078eb8ff */
[----:B------:R4:W-:Y:S02]  /*0af0*/  STS [UR8+0x8], R4 ;  /* 0x00000804ff007988 */ /* 0x0009e40008000808 */
.L_x_28:
[----:B------:R-:W-:Y:S05]  /*0b00*/  BSYNC B2 ;  /* 0x0000000000027941 */ /* 0x000fea0003800000 */
.L_x_24:
[----:B-1-34-:R-:W1:Y:S02]  /*0b10*/  @!P2 LDS R4, [UR8+0x8] ;  /* 0x00000808ff04a984 */ /* 0x01ae640008000800 */
[----:B-1----:R-:W-:-:S05]  /*0b20*/  @!P2 LOP3.LUT R4, R4, 0x8000, RZ, 0xb8, !PT ;  /* 0x000080000404a812 */ /* 0x002fca00078eb8ff */
[----:B------:R1:W-:Y:S02]  /*0b30*/  @!P2 STS [UR8+0x8], R4 ;  /* 0x00000804ff00a988 */ /* 0x0003e40008000808 */
.L_x_29:
[----:B------:R-:W-:Y:S05]  /*0b40*/  BSYNC B3 ;  /* 0x0000000000037941 */ /* 0x000fea0003800000 */
.L_x_23:
[----:B------:R-:W-:Y:S05]  /*0b50*/  WARPSYNC.ALL ;  /* 0x0000000000007948 */ /* 0x000fea0003800000 */
[----:B------:R-:W-:-:S04]  /*0b60*/  UIADD3 UR4, UR6, 0x80, URZ ;  /* 0x0000008006047890 */ /* 0x000fc8000fffe03f */
[----:B------:R-:W-:-:S04]  /*0b70*/  UIADD3 UR18, UP0, UR4, UR16, URZ ;  /* 0x0000001004127290 */ /* 0x000fc8000ff1e03f */
[----:B------:R-:W-:Y:S01]  /*0b80*/  ULEA.HI.X.SX32 UR19, UR4, UR17, 0x1, UP0 ;  /* 0x0000001104137291 */ /* 0x000fe200080f0e3f */
[----:B------:R-:W-:Y:S11]  /*0b90*/  @P0 BRA `(.L_x_30) ;  /* 0x0000000000300947 */ /* 0x000ff60003800000 */
[----:B-1-345:R-:W1:Y:S01]  /*0ba0*/  S2R R4, SR_LANEID ;  /* 0x0000000000047919 */ /* 0x03ae620000000000 */
[----:B------:R-:W-:Y:S05]  /*0bb0*/  WARPSYNC.ALL ;  /* 0x0000000000007948 */ /* 0x000fea0003800000 */
[----:B-1----:R-:W-:-:S05]  /*0bc0*/  IMAD.SHL.U32 R10, R4, 0x4, RZ ;  /* 0x00000004040a7824 */ /* 0x002fca00078e00ff */
[----:B------:R-:W1:Y:S01]  /*0bd0*/  LDS R11, [R10+UR8] ;  /* 0x000000080a0b7984 */ /* 0x000e620008000800 */
[----:B------:R-:W-:Y:S01]  /*0be0*/  IADD3 R4, P1, R10, UR18, RZ ;  /* 0x000000120a047c10 */ /* 0x000fe2000ff3e0ff */
[----:B------:R-:W-:-:S04]  /*0bf0*/  UMOV UR4, UR18 ;  /* 0x0000001200047c82 */ /* 0x000fc80008000000 */
[----:B------:R-:W-:Y:S01]  /*0c00*/  IMAD.X R5, RZ, RZ, UR19, P1 ;  /* 0x00000013ff057e24 */ /* 0x000fe200088e06ff */
[----:B------:R-:W-:-:S04]  /*0c10*/  UMOV UR5, UR19 ;  /* 0x0000001300057c82 */ /* 0x000fc80008000000 */
[----:B-1----:R1:W3:Y:S01]  /*0c20*/  ATOMG.E.EXCH.STRONG.GPU PT, RZ, [R4], R11 ;  /* 0x0000000b04ff73a8 */ /* 0x0022e200041ee100 */
[----:B------:R-:W-:-:S04]  /*0c30*/  DEPBAR {5,4,3,2,1,0} ;  /* 0x0000003f0000791a */ /* 0x000fc80000000000 */
[----:B------:R1:W-:Y:S01]  /*0c40*/  UTMACCTL.IV [UR4] ;  /* 0x00000000040079b9 */ /* 0x0003e20008000000 */
[----:B------:R-:W-:Y:S01]  /*0c50*/  NOP ;  /* 0x0000000000007918 */ /* 0x000fe20000000000 */
.L_x_30:
[----:B------:R-:W-:Y:S05]  /*0c60*/  @P0 BRA `(.L_x_31) ;  /* 0x00000000000c0947 */ /* 0x000fea0003800000 */
[----:B------:R0:W-:Y:S01]  /*0c70*/  UTMACMDFLUSH ;  /* 0x00000000000079b7 */ /* 0x0001e20000000000 */
[----:B------:R-:W-:Y:S05]  /*0c80*/  @P0 BRA `(.L_x_31) ;  /* 0x0000000000040947 */ /* 0x000fea0003800000 */
[----:B------:R-:W-:-:S04]  /*0c90*/  DEPBAR.LE SB0, 0x0 ;  /* 0x000080000000791a */ /* 0x000fc80000000000 */
.L_x_31:
[----:B------:R-:W-:Y:S05]  /*0ca0*/  WARPSYNC.ALL ;  /* 0x0000000000007948 */ /* 0x000fea0003800000 */
[----:B---3--:R-:W-:Y:S06]  /*0cb0*/  BAR.SYNC.DEFER_BLOCKING 0x0 ;  /* 0x0000000000007b1d */ /* 0x008fec0000010000 */
[----:B------:R-:W-:Y:S02]  /*0cc0*/  BSSY B3, `(.L_x_32) ;  /* 0x000000b000037945 */ /* 0x000fe40003800000 */
[----:B------:R-:W-:Y:S06]  /*0cd0*/  BAR.SYNC.DEFER_BLOCKING 0x0 ;  /* 0x0000000000007b1d */ /* 0x000fec0000010000 */
[----:B------:R3:W-:Y:S01]  /*0ce0*/  @!P0 STS [R3], RZ ;  /* 0x000000ff03008388 */ /* 0x0007e20000000800 */
[----:B------:R-:W-:Y:S01]  /*0cf0*/  NOP ;  /* 0x0000000000007918 */ /* 0x000fe20000000000 */
[----:B------:R-:W-:Y:S05]  /*0d00*/  @P2 BRA `(.L_x_33) ;  /* 0x0000000000182947 */ /* 0x000fea0003800000 */
[----:B--23--:R-:W2:Y:S01]  /*0d10*/  LDS R3, [UR8+0x8] ;  /* 0x00000808ff037984 */ /* 0x00cea20008000800 */
[----:B-1----:R-:W1:Y:S01]  /*0d20*/  LDC.64 R10, c[0x0][0x220] ;  /* 0x00008800ff0a7b82 */ /* 0x002e620000000a00 */
[----:B----45:R-:W-:Y:S02]  /*0d30*/  IMAD.MOV.U32 R4, RZ, RZ, 0x70 ;  /* 0x00000070ff047424 */ /* 0x030fe400078e00ff */
[----:B-1----:R1:W-:Y:S03]  /*0d40*/  STS.64 [UR8], R10 ;  /* 0x0000000aff007988 */ /* 0x0023e60008000a08 */
[----:B--2---:R-:W-:-:S05]  /*0d50*/  LOP3.LUT R3, R3, 0x10, R4, 0xd8, !PT ;  /* 0x0000001003037812 */ /* 0x004fca00078ed804 */
[----:B------:R1:W-:Y:S02]  /*0d60*/  STS [UR8+0x8], R3 ;  /* 0x00000803ff007988 */ /* 0x0003e40008000808 */
.L_x_33:
[----:B-1----:R-:W-:Y:S05]  /*0d70*/  BSYNC B3 ;  /* 0x0000000000037941 */ /* 0x002fea0003800000 */
.L_x_32:
[----:B------:R-:W-:Y:S04]  /*0d80*/  BSSY B3, `(.L_x_34) ;  /* 0x0000033000037945 */ /* 0x000fe80003800000 */
[----:B------:R-:W-:Y:S04]  /*0d90*/  BSSY B4, `(.L_x_35) ;  /* 0x000002e000047945 */ /* 0x000fe80003800000 */
[----:B------:R-:W-:Y:S05]  /*0da0*/  @P2 BRA `(.L_x_36) ;  /* 0x0000000000242947 */ /* 0x000fea0003800000 */
[----:B--23--:R-:W1:Y:S01]  /*0db0*/  LDS R3, [UR8+0x34] ;  /* 0x00003408ff037984 */ /* 0x00ce620008000800 */
[----:B----45:R-:W-:-:S05]  /*0dc0*/  IMAD.MOV.U32 R4, RZ, RZ, 0x3f000000 ;  /* 0x3f000000ff047424 */ /* 0x030fca00078e00ff */
[----:B-1----:R-:W-:-:S05]  /*0dd0*/  LOP3.LUT R3, R3, 0xff000000, R4, 0xb8, !PT ;  /* 0xff00000003037812 */ /* 0x002fca00078eb804 */
[----:B------:R1:W-:Y:S01]  /*0de0*/  STS [UR8+0x34], R3 ;  /* 0x00003403ff007988 */ /* 0x0003e20008000808 */
[----:B------:R-:W-:Y:S05]  /*0df0*/  @P2 BRA `(.L_x_37) ;  /* 0x0000000000182947 */ /* 0x000fea0003800000 */
[----:B-1----:R-:W1:Y:S01]  /*0e00*/  LDS R3, [UR8+0x38] ;  /* 0x00003808ff037984 */ /* 0x002e620008000800 */
[----:B------:R-:W-:-:S05]  /*0e10*/  IMAD.MOV.U32 R4, RZ, RZ, 0x3f ;  /* 0x0000003fff047424 */ /* 0x000fca00078e00ff */
[----:B-1----:R-:W-:-:S05]  /*0e20*/  LOP3.LUT R3, R3, 0xff, R4, 0xb8, !PT ;  /* 0x000000ff03037812 */ /* 0x002fca00078eb804 */
[----:B------:R1:W-:Y:S02]  /*0e30*/  STS [UR8+0x38], R3 ;  /* 0x00003803ff007988 */ /* 0x0003e40008000808 */
.L_x_36:
[----:B------:R-:W-:Y:S05]  /*0e40*/  @P2 BRA `(.L_x_38) ;  /* 0x00000000000c2947 */ /* 0x000fea0003800000 */
[----:B------:R1:W-:Y:S02]  /*0e50*/  STS [UR8+0x20], R6 ;  /* 0x00002006ff007988 */ /* 0x0003e40008000808 */
.L_x_37:
[----:B------:R-:W-:Y:S05]  /*0e60*/  @P2 BRA `(.L_x_39) ;  /* 0x0000000000242947 */ /* 0x000fea0003800000 */
[----:B------:R1:W-:Y:S02]  /*0e70*/  STS [UR8+0x24], R2 ;  /* 0x00002402ff007988 */ /* 0x0003e40008000808 */
.L_x_38:
[----:B------:R-:W-:Y:S05]  /*0e80*/  @P2 BRA `(.L_x_40) ;  /* 0x00000000002c2947 */ /* 0x000fea0003800000 */
[----:B-1----:R-:W1:Y:S01]  /*0e90*/  LDS R2, [UR8+0x1c] ;  /* 0x00001c08ff027984 */ /* 0x002e620008000800 */
[----:B------:R-:W4:Y:S02]  /*0ea0*/  LDC.64 R10, c[0x0][0x248] ;  /* 0x00009200ff0a7b82 */ /* 0x000f240000000a00 */
[--C-:B----4-:R-:W-:Y:S02]  /*0eb0*/  SHF.R.U32.HI R5, RZ, 0x4, R11.reuse ;  /* 0x00000004ff057819 */ /* 0x110fe4000001160b */
[----:B--23--:R-:W-:-:S05]  /*0ec0*/  SHF.R.U64 R3, R10, 0x4, R11 ;  /* 0x000000040a037819 */ /* 0x00cfca000000120b */
[----:B------:R2:W-:Y:S01]  /*0ed0*/  STS [UR8+0xc], R3 ;  /* 0x00000c03ff007988 */ /* 0x0005e20008000808 */
[----:B-1----:R-:W-:-:S05]  /*0ee0*/  LOP3.LUT R2, R2, 0xf, R5, 0xb8, !PT ;  /* 0x0000000f02027812 */ /* 0x002fca00078eb805 */
[----:B------:R2:W-:Y:S02]  /*0ef0*/  STS [UR8+0x1c], R2 ;  /* 0x00001c02ff007988 */ /* 0x0005e40008000808 */
.L_x_39:
[----:B------:R-:W-:Y:S05]  /*0f00*/  @P2 BRA `(.L_x_41) ;  /* 0x00000000001c2947 */ /* 0x000fea0003800000 */
[----:B--2---:R-:W2:Y:S02]  /*0f10*/  LDS R2, [UR8+0x34] ;  /* 0x00003408ff027984 */ /* 0x004ea40008000800 */
[----:B--2---:R-:W-:-:S05]  /*0f20*/  LOP3.LUT R2, R2, 0x7, RZ, 0xb8, !PT ;  /* 0x0000000702027812 */ /* 0x004fca00078eb8ff */
[----:B------:R2:W-:Y:S02]  /*0f30*/  STS [UR8+0x34], R2 ;  /* 0x00003402ff007988 */ /* 0x0005e40008000808 */
.L_x_40:
[----:B------:R-:W-:Y:S05]  /*0f40*/  @P2 BRA `(.L_x_42) ;  /* 0x00000000001c2947 */ /* 0x000fea0003800000 */
[----:B-12---:R-:W1:Y:S02]  /*0f50*/  LDS R2, [UR8+0x34] ;  /* 0x00003408ff027984 */ /* 0x006e640008000800 */
[----:B-1----:R-:W-:-:S05]  /*0f60*/  LOP3.LUT R2, R2, 0x38, RZ, 0xb8, !PT ;  /* 0x0000003802027812 */ /* 0x002fca00078eb8ff */
[----:B------:R1:W-:Y:S02]  /*0f70*/  STS [UR8+0x34], R2 ;  /* 0x00003402ff007988 */ /* 0x0003e40008000808 */
.L_x_41:
[----:B------:R-:W-:Y:S05]  /*0f80*/  @P2 BRA `(.L_x_43) ;  /* 0x00000000001c2947 */ /* 0x000fea0003800000 */
[----:B-12---:R-:W1:Y:S02]  /*0f90*/  LDS R2, [UR8+0x8] ;  /* 0x00000808ff027984 */ /* 0x006e640008000800 */
[----:B-1----:R-:W-:-:S05]  /*0fa0*/  LOP3.LUT R2, R2, 0x780, RZ, 0xb8, !PT ;  /* 0x0000078002027812 */ /* 0x002fca00078eb8ff */
[----:B------:R1:W-:Y:S02]  /*0fb0*/  STS [UR8+0x8], R2 ;  /* 0x00000802ff007988 */ /* 0x0003e40008000808 */
.L_x_42:
[----:B------:R-:W-:Y:S05]  /*0fc0*/  @P2 BRA `(.L_x_44) ;  /* 0x0000000000282947 */ /* 0x000fea0003800000 */
[----:B-12---:R-:W1:Y:S02]  /*0fd0*/  LDS R2, [UR8+0x8] ;  /* 0x00000808ff027984 */ /* 0x006e640008000800 */
[----:B-1----:R-:W-:-:S05]  /*0fe0*/  LOP3.LUT R2, R2, 0x1800, RZ, 0xb8, !PT ;  /* 0x0000180002027812 */ /* 0x002fca00078eb8ff */
[----:B------:R1:W-:Y:S02]  /*0ff0*/  STS [UR8+0x8], R2 ;  /* 0x00000802ff007988 */ /* 0x0003e40008000808 */
.L_x_43:
[----:B------:R-:W-:Y:S05]  /*1000*/  @P2 BREAK B4 ;  /* 0x0000000000042942 */ /* 0x000fea0003800000 */
[----:B------:R-:W-:Y:S05]  /*1010*/  @P2 BRA `(.L_x_45) ;  /* 0x0000000000242947 */ /* 0x000fea0003800000 */
[----:B-12---:R-:W1:Y:S01]  /*1020*/  LDS R2, [UR8+0x8] ;  /* 0x00000808ff027984 */ /* 0x006e620008000800 */
[----:B---3--:R-:W-:-:S05]  /*1030*/  IMAD.MOV.U32 R3, RZ, RZ, 0x6000 ;  /* 0x00006000ff037424 */ /* 0x008fca00078e00ff */
[----:B-1----:R-:W-:-:S04]  /*1040*/  LOP3.LUT R2, R2, 0x4000, R3, 0xd8, !PT ;  /* 0x0000400002027812 */ /* 0x002fc800078ed803 */
[----:B------:R-:W-:-:S05]  /*1050*/  LOP3.LUT R2, R2, 0x400000, RZ, 0xb8, !PT ;  /* 0x0040000002027812 */ /* 0x000fca00078eb8ff */
[----:B------:R1:W-:Y:S02]  /*1060*/  STS [UR8+0x8], R2 ;  /* 0x00000802ff007988 */ /* 0x0003e40008000808 */
.L_x_44:
[----:B------:R-:W-:Y:S05]  /*1070*/  BSYNC B4 ;  /* 0x0000000000047941 */ /* 0x000fea0003800000 */
.L_x_35:
[----:B-12---:R-:W1:Y:S02]  /*1080*/  @!P2 LDS R2, [UR8+0x8] ;  /* 0x00000808ff02a984 */ /* 0x006e640008000800 */
[----:B-1----:R-:W-:-:S05]  /*1090*/  @!P2 LOP3.LUT R2, R2, 0x8000, RZ, 0xb8, !PT ;  /* 0x000080000202a812 */ /* 0x002fca00078eb8ff */
[----:B------:R1:W-:Y:S02]  /*10a0*/  @!P2 STS [UR8+0x8], R2 ;  /* 0x00000802ff00a988 */ /* 0x0003e40008000808 */
.L_x_45:
[----:B------:R-:W-:Y:S05]  /*10b0*/  BSYNC B3 ;  /* 0x0000000000037941 */ /* 0x000fea0003800000 */
.L_x_34:
[----:B------:R-:W-:Y:S05]  /*10c0*/  WARPSYNC.ALL ;  /* 0x0000000000007948 */ /* 0x000fea0003800000 */
[----:B------:R-:W-:Y:S01]  /*10d0*/  UIADD3 UR6, UR6, 0x100, URZ ;  /* 0x0000010006067890 */ /* 0x000fe2000fffe03f */
[----:B------:R-:W-:Y:S02]  /*10e0*/  ISETP.GE.AND P1, PT, R9, 0x1, PT ;  /* 0x000000010900780c */ /* 0x000fe40003f26270 */
[----:B------:R-:W-:Y:S02]  /*10f0*/  CS2R R24, SRZ ;  /* 0x0000000000187805 */ /* 0x000fe4000001ff00 */
[----:B------:R-:W-:Y:S01]  /*1100*/  CS2R R26, SRZ ;  /* 0x00000000001a7805 */ /* 0x000fe2000001ff00 */
[----:B------:R-:W-:Y:S01]  /*1110*/  UIADD3 UR16, UP0, UR6, UR16, URZ ;  /* 0x0000001006107290 */ /* 0x000fe2000ff1e03f */
[----:B------:R-:W-:-:S03]  /*1120*/  IMAD.MOV.U32 R28, RZ, RZ, RZ ;  /* 0x000000ffff1c7224 */ /* 0x000fc600078e00ff */
[----:B------:R-:W-:Y:S01]  /*1130*/  ULEA.HI.X.SX32 UR17, UR6, UR17, 0x1, UP0 ;  /* 0x0000001106117291 */ /* 0x000fe200080f0e3f */
[----:B------:R-:W-:Y:S11]  /*1140*/  @P0 BRA `(.L_x_46) ;  /* 0x0000000000300947 */ /* 0x000ff60003800000 */
[----:B-12---:R-:W4:Y:S01]  /*1150*/  S2R R2, SR_LANEID ;  /* 0x0000000000027919 */ /* 0x006f220000000000 */
[----:B------:R-:W-:Y:S05]  /*1160*/  WARPSYNC.ALL ;  /* 0x0000000000007948 */ /* 0x000fea0003800000 */
[----:B----45:R-:W-:-:S05]  /*1170*/  IMAD.SHL.U32 R4, R2, 0x4, RZ ;  /* 0x0000000402047824 */ /* 0x030fca00078e00ff */
[----:B------:R-:W1:Y:S01]  /*1180*/  LDS R5, [R4+UR8] ;  /* 0x0000000804057984 */ /* 0x000e620008000800 */
[----:B------:R-:W-:Y:S01]  /*1190*/  IADD3 R2, P3, R4, UR16, RZ ;  /* 0x0000001004027c10 */ /* 0x000fe2000ff7e0ff */
[----:B------:R-:W-:-:S04]  /*11a0*/  UMOV UR4, UR16 ;  /* 0x0000001000047c82 */ /* 0x000fc80008000000 */
[----:B---3--:R-:W-:Y:S01]  /*11b0*/  IMAD.X R3, RZ, RZ, UR17, P3 ;  /* 0x00000011ff037e24 */ /* 0x008fe200098e06ff */
[----:B------:R-:W-:-:S04]  /*11c0*/  UMOV UR5, UR17 ;  /* 0x0000001100057c82 */ /* 0x000fc80008000000 */
[----:B-1----:R1:W2:Y:S01]  /*11d0*/  ATOMG.E.EXCH.STRONG.GPU PT, RZ, [R2], R5 ;  /* 0x0000000502ff73a8 */ /* 0x0022a200041ee100 */
[----:B------:R-:W-:-:S04]  /*11e0*/  DEPBAR {5,4,3,2,1,0} ;  /* 0x0000003f0000791a */ /* 0x000fc80000000000 */
[----:B------:R1:W-:Y:S01]  /*11f0*/  UTMACCTL.IV [UR4] ;  /* 0x00000000040079b9 */ /* 0x0003e20008000000 */
[----:B------:R-:W-:Y:S01]  /*1200*/  NOP ;  /* 0x0000000000007918 */ /* 0x000fe20000000000 */
.L_x_46:
[----:B------:R-:W-:Y:S05]  /*1210*/  @P0 BRA `(.L_x_47) ;  /* 0x00000000000c0947 */ /* 0x000fea0003800000 */
[----:B------:R0:W-:Y:S01]  /*1220*/  UTMACMDFLUSH ;  /* 0x00000000000079b7 */ /* 0x0001e20000000000 */
[----:B------:R-:W-:Y:S05]  /*1230*/  @P0 BRA `(.L_x_47) ;  /* 0x0000000000040947 */ /* 0x000fea0003800000 */
[----:B------:R-:W-:-:S04]  /*1240*/  DEPBAR.LE SB0, 0x0 ;  /* 0x000080000000791a */ /* 0x000fc80000000000 */
.L_x_47:
[----:B------:R-:W-:Y:S05]  /*1250*/  WARPSYNC.ALL ;  /* 0x0000000000007948 */ /* 0x000fea0003800000 */
[----:B--2---:R-:W-:Y:S01]  /*1260*/  BAR.SYNC.DEFER_BLOCKING 0x0 ;  /* 0x0000000000007b1d */ /* 0x004fe20000010000 */
[----:B------:R-:W-:Y:S01]  /*1270*/  USHF.L.U32 UR11, UR22, 0x6, URZ ;  /* 0x00000006160b7899 */ /* 0x000fe2000800063f */
[----:B------:R-:W-:Y:S01]  /*1280*/  IMAD.MOV.U32 R29, RZ, RZ, RZ ;  /* 0x000000ffff1d7224 */ /* 0x000fe200078e00ff */
[----:B------:R-:W-:Y:S01]  /*1290*/  USHF.L.U32 UR27, UR23, 0x6, URZ ;  /* 0x00000006171b7899 */ /* 0x000fe2000800063f */
[----:B------:R-:W-:Y:S02]  /*12a0*/  CS2R R30, SRZ ;  /* 0x00000000001e7805 */ /* 0x000fe4000001ff00 */
[----:B------:R-:W-:Y:S01]  /*12b0*/  CS2R R32, SRZ ;  /* 0x0000000000207805 */ /* 0x000fe2000001ff00 */
[----:B------:R-:W-:Y:S01]  /*12c0*/  VOTEU.ALL UP0, P2 ;  /* 0x00000000003f7886 */ /* 0x000fe20001000000 */
[----:B-1----:R-:W-:Y:S01]  /*12d0*/  UMOV UR4, 0x1 ;  /* 0x0000000100047882 */ /* 0x002fe20000000000 */
[----:B------:R-:W-:-:S02]  /*12e0*/  CS2R R34, SRZ ;  /* 0x0000000000227805 */ /* 0x000fc4000001ff00 */
[----:B------:R-:W-:Y:S02]  /*12f0*/  CS2R R36, SRZ ;  /* 0x0000000000247805 */ /* 0x000fe4000001ff00 */
[----:B------:R-:W-:Y:S01]  /*1300*/  CS2R R38, SRZ ;  /* 0x0000000000267805 */ /* 0x000fe2000001ff00 */
[----:B------:R-:W-:-:S04]  /*1310*/  @!UP0 UIADD3 UR4, -UR4, 0x100000, URZ ;  /* 0x0010000004048890 */ /* 0x000fc8000fffe13f */
[----:B------:R-:W-:Y:S02]  /*1320*/  @!UP0 USHF.L.U32 UR5, UR4, 0xb, URZ ;  /* 0x0000000b04058899 */ /* 0x000fe4000800063f */
[----:B------:R-:W-:Y:S01]  /*1330*/  @!UP0 USHF.L.U32 UR4, UR4, 0x1, URZ ;  /* 0x0000000104048899 */ /* 0x000fe2000800063f */
[----:B------:R-:W-:Y:S01]  /*1340*/  CS2R R40, SRZ ;  /* 0x0000000000287805 */ /* 0x000fe2000001ff00 */
[----:B------:R-:W-:Y:S01]  /*1350*/  VOTEU.ALL UP0, P2 ;  /* 0x00000000003f7886 */ /* 0x000fe20001000000 */
[----:B------:R-:W-:Y:S02]  /*1360*/  CS2R R42, SRZ ;  /* 0x00000000002a7805 */ /* 0x000fe4000001ff00 */
[----:B------:R-:W-:Y:S02]  /*1370*/  CS2R R44, SRZ ;  /* 0x00000000002c7805 */ /* 0x000fe4000001ff00 */
[----:B------:R-:W-:Y:S02]  /*1380*/  CS2R R46, SRZ ;  /* 0x00000000002e7805 */ /* 0x000fe4000001ff00 */
[----:B------:R-:W-:-:S02]  /*1390*/  CS2R R48, SRZ ;  /* 0x0000000000307805 */ /* 0x000fc4000001ff00 */
[----:B------:R-:W-:Y:S02]  /*13a0*/  CS2R R50, SRZ ;  /* 0x0000000000327805 */ /* 0x000fe4000001ff00 */
[----:B------:R-:W-:Y:S02]  /*13b0*/  CS2R R52, SRZ ;  /* 0x0000000000347805 */ /* 0x000fe4000001ff00 */
[----:B------:R-:W-:Y:S01]  /*13c0*/  CS2R R54, SRZ ;  /* 0x0000000000367805 */ /* 0x000fe2000001ff00 */
[----:B------:R-:W1:Y:S02]  /*13d0*/  FENCE.VIEW.ASYNC.S ;  /* 0x00000000000073c6 */ /* 0x000e640000000000 */
[----:B-1----:R1:W2:Y:S01]  /*13e0*/  @!UP0 SYNCS.EXCH.64 URZ, [UR8+0x2000], UR4 ;  /* 0x00200004083f85b2 */ /* 0x0022a20008000100 */
[----:B------:R-:W-:Y:S05]  /*13f0*/  @!P1 BRA `(.L_x_48) ;  /* 0x0000000400189947 */ /* 0x000fea0003800000 */
[----:B-1----:R-:W-:Y:S01]  /*1400*/  UIADD3 UR4, UR8, 0x1000, URZ ;  /* 0x0000100008047890 */ /* 0x002fe2000fffe03f */
[----:B------:R-:W-:Y:S01]  /*1410*/  CS2R R24, SRZ ;  /* 0x0000000000187805 */ /* 0x000fe2000001ff00 */
[----:B------:R-:W-:Y:S01]  /*1420*/  USHF.R.U32.HI UR5, URZ, 0x4, UR8 ;  /* 0x000000043f057899 */ /* 0x000fe20008011608 */
[----:B------:R-:W-:Y:S01]  /*1430*/  CS2R R26, SRZ ;  /* 0x00000000001a7805 */ /* 0x000fe2000001ff00 */
[----:B------:R-:W-:Y:S01]  /*1440*/  USHF.R.U32.HI UR6, URZ, 0x4, UR4 ;  /* 0x000000043f067899 */ /* 0x000fe20008011604 */
[----:B------:R-:W-:Y:S01]  /*1450*/  CS2R R28, SRZ ;  /* 0x00000000001c7805 */ /* 0x000fe2000001ff00 */
[----:B------:R-:W-:Y:S01]  /*1460*/  USGXT.U32 UR4, UR5, 0xe ;  /* 0x0000000e0504789a */ /* 0x000fe20008000000 */
[----:B------:R-:W-:Y:S01]  /*1470*/  CS2R R30, SRZ ;  /* 0x00000000001e7805 */ /* 0x000fe2000001ff00 */
[----:B------:R-:W-:Y:S01]  /*1480*/  USGXT.U32 UR6, UR6, 0xe ;  /* 0x0000000e0606789a */ /* 0x000fe20008000000 */
[----:B------:R-:W-:Y:S02]  /*1490*/  CS2R R32, SRZ ;  /* 0x0000000000207805 */ /* 0x000fe4000001ff00 */
[----:B------:R-:W-:-:S02]  /*14a0*/  CS2R R34, SRZ ;  /* 0x0000000000227805 */ /* 0x000fc4000001ff00 */
[----:B------:R-:W-:Y:S02]  /*14b0*/  CS2R R36, SRZ ;  /* 0x0000000000247805 */ /* 0x000fe4000001ff00 */
[----:B------:R-:W-:Y:S02]  /*14c0*/  CS2R R38, SRZ ;  /* 0x0000000000267805 */ /* 0x000fe4000001ff00 */
[----:B------:R-:W-:Y:S02]  /*14d0*/  CS2R R40, SRZ ;  /* 0x0000000000287805 */ /* 0x000fe4000001ff00 */
[----:B------:R-:W-:Y:S02]  /*14e0*/  CS2R R42, SRZ ;  /* 0x00000000002a7805 */ /* 0x000fe4000001ff00 */
[----:B------:R-:W-:Y:S02]  /*14f0*/  CS2R R44, SRZ ;  /* 0x00000000002c7805 */ /* 0x000fe4000001ff00 */
[----:B------:R-:W-:-:S02]  /*1500*/  CS2R R46, SRZ ;  /* 0x00000000002e7805 */ /* 0x000fc4000001ff00 */
[----:B------:R-:W-:Y:S02]  /*1510*/  CS2R R48, SRZ ;  /* 0x0000000000307805 */ /* 0x000fe4000001ff00 */
[----:B------:R-:W-:Y:S02]  /*1520*/  CS2R R50, SRZ ;  /* 0x0000000000327805 */ /* 0x000fe4000001ff00 */
[----:B------:R-:W-:Y:S02]  /*1530*/  CS2R R52, SRZ ;  /* 0x0000000000347805 */ /* 0x000fe4000001ff00 */
[----:B------:R-:W-:Y:S01]  /*1540*/  CS2R R54, SRZ ;  /* 0x0000000000367805 */ /* 0x000fe2000001ff00 */
[----:B------:R-:W-:Y:S01]  /*1550*/  UMOV UR12, 0xfffffffe ;  /* 0xfffffffe000c7882 */ /* 0x000fe20000000000 */
[----:B------:R-:W-:Y:S01]  /*1560*/  UMOV UR13, 0x7fffffdf ;  /* 0x7fffffdf000d7882 */ /* 0x000fe20000000000 */
[----:B------:R-:W-:Y:S01]  /*1570*/  UMOV UR5, URZ ;  /* 0x0000003f00057c82 */ /* 0x000fe20008000000 */
[----:B------:R-:W-:Y:S01]  /*1580*/  UMOV UR7, URZ ;  /* 0x0000003f00077c82 */ /* 0x000fe20008000000 */
[----:B------:R-:W-:-:S02]  /*1590*/  UIADD3.64 UR28, UR4, -UR12, URZ ;  /* 0x8000000c041c7297 */ /* 0x000fc4000fffe03f */
[----:B------:R-:W-:Y:S01]  /*15a0*/  UIADD3.64 UR30, UR6, -UR12, URZ ;  /* 0x8000000c061e7297 */ /* 0x000fe2000fffe03f */
[----:B------:R-:W-:-:S11]  /*15b0*/  UMOV UR10, URZ ;  /* 0x0000003f000a7c82 */ /* 0x000fd60008000000 */
.L_x_50:
[----:B--2---:R-:W-:Y:S01]  /*15c0*/  BAR.SYNC.DEFER_BLOCKING 0x0 ;  /* 0x0000000000007b1d */ /* 0x004fe20000010000 */
[----:B------:R-:W-:Y:S01]  /*15d0*/  @!P2 IMAD.MOV.U32 R2, RZ, RZ, 0x2000 ;  /* 0x00002000ff02a424 */ /* 0x000fe200078e00ff */
[----:B------:R-:W-:Y:S02]  /*15e0*/  ELECT P0, URZ, PT ;  /* 0x00000000003f782f */ /* 0x000fe40003800000 */
[----:B------:R-:W-:Y:S02]  /*15f0*/  ELECT P1, URZ, PT ;  /* 0x00000000003f782f */ /* 0x000fe40003820000 */
[C---:B------:R-:W-:Y:S01]  /*1600*/  ISETP.LT.U32.AND P0, PT, R7.reuse, 0x20, P0 ;  /* 0x000000200700780c */ /* 0x040fe20000701070 */
[----:B------:R-:W-:Y:S01]  /*1610*/  UMOV UR26, UR10 ;  /* 0x0000000a001a7c82 */ /* 0x000fe20008000000 */
[----:B------:R-:W-:-:S11]  /*1620*/  ISETP.LT.U32.AND P1, PT, R7, 0x20, P1 ;  /* 0x000000200700780c */ /* 0x000fd60000f21070 */
[----:B------:R-:W-:Y:S01]  /*1630*/  VOTEU.ANY UP0, P0 ;  /* 0x00000000003f7886 */ /* 0x000fe20000000100 */
[----:B------:R-:W-:Y:S01]  /*1640*/  VOTEU.ANY UP2, P0 ;  /* 0x00000000003f7886 */ /* 0x000fe20000040100 */
[----:B------:R-:W-:Y:S01]  /*1650*/  VOTEU.ANY UP1, P1 ;  /* 0x00000000003f7886 */ /* 0x000fe20000820100 */
[----:B------:R-:W-:Y:S01]  /*1660*/  VOTEU.ANY UP3, P1 ;  /* 0x00000000003f7886 */ /* 0x000fe20000860100 */
[----:B------:R1:W-:Y:S01]  /*1670*/  @!P2 SYNCS.ARRIVE.TRANS64 RZ, [UR8+0x2000], R2 ;  /* 0x00200002ffffa9a7 */ /* 0x0003e20008000008 */
[----:B------:R2:W-:Y:S06]  /*1680*/  MEMBAR.ALL.CTA ;  /* 0x0000000000007992 */ /* 0x0005ec0000008000 */
[----:B--2---:R-:W2:Y:S01]  /*1690*/  FENCE.VIEW.ASYNC.S ;  /* 0x00000000000073c6 */ /* 0x004ea20000000000 */
[----:B------:R-:W-:Y:S01]  /*16a0*/  @UP0 UIADD3 UR9, UR8, 0x2000, URZ ;  /* 0x0000200008090890 */ /* 0x000fe2000fffe03f */
[----:B------:R-:W-:Y:S01]  /*16b0*/  @UP0 UMOV UR12, UR20 ;  /* 0x00000014000c0c82 */ /* 0x000fe20008000000 */
[----:B------:R-:W-:Y:S01]  /*16c0*/  @UP0 UMOV UR13, UR21 ;  /* 0x00000015000d0c82 */ /* 0x000fe20008000000 */
[----:B------:R-:W-:-:S02]  /*16d0*/  @UP1 UIADD3 UR24, UR8, 0x1000, URZ ;  /* 0x0000100008181890 */ /* 0x000fc4000fffe03f */
[----:B------:R-:W-:Y:S01]  /*16e0*/  @UP1 UIADD3 UR25, UR8, 0x2000, URZ ;  /* 0x0000200008191890 */ /* 0x000fe2000fffe03f */
[----:B-1----:R-:W-:Y:S01]  /*16f0*/  SHF.L.U32 R2, R8, 0x1f, RZ ;  /* 0x0000001f08027819 */ /* 0x002fe200000006ff */
[----:B------:R-:W-:Y:S01]  /*1700*/  @UP1 UMOV UR14, UR18 ;  /* 0x00000012000e1c82 */ /* 0x000fe20008000000 */
[----:B------:R-:W-:Y:S01]  /*1710*/  @UP1 UMOV UR15, UR19 ;  /* 0x00000013000f1c82 */ /* 0x000fe20008000000 */
[----:B--2---:R-:W-:Y:S06]  /*1720*/  BAR.SYNC.DEFER_BLOCKING 0x0 ;  /* 0x0000000000007b1d */ /* 0x004fec0000010000 */
[----:B------:R1:W-:Y:S02]  /*1730*/  @UP2 UTMALDG.2D [UR8], [UR12] ;  /* 0x000000080c0025b4 */ /* 0x0003e40008008000 */
[----:B------:R-:W-:Y:S06]  /*1740*/  BAR.SYNC.DEFER_BLOCKING 0x0 ;  /* 0x0000000000007b1d */ /* 0x000fec0000010000 */
[----:B------:R1:W-:Y:S02]  /*1750*/  @UP3 UTMALDG.2D [UR24], [UR14] ;  /* 0x000000180e0035b4 */ /* 0x0003e40008008000 */
[----:B------:R-:W-:Y:S06]  /*1760*/  BAR.SYNC.DEFER_BLOCKING 0x0 ;  /* 0x0000000000007b1d */ /* 0x000fec0000010000 */
[----:B------:R-:W2:Y:S02]  /*1770*/  SYNCS.PHASECHK.TRANS64.TRYWAIT P0, [UR8+0x2000], R2 ;  /* 0x00200002ff0075a7 */ /* 0x000ea40008000148 */
[----:B-12---:R-:W-:Y:S05]  /*1780*/  @!P0 BRA `(.L_x_49) ;  /* 0x0000000400248947 */ /* 0x006fea0003800000 */
.L_x_51:
[----:B------:R-:W-:Y:S02]  /*1790*/  WARPGROUP.DEPBAR.LE gsb0, 0x0 ;  /* 0x00008000000079c5 */ /* 0x000fe40000010000 */
[----:B------:R-:W-:Y:S01]  /*17a0*/  WARPGROUP.ARRIVE ;  /* 0x00000000000079c5 */ /* 0x000fe20000000000 */
[----:B------:R-:W-:Y:S01]  /*17b0*/  UMOV UR12, UR4 ;  /* 0x00000004000c7c82 */ /* 0x000fe20008000000 */
[----:B------:R-:W-:Y:S01]  /*17c0*/  UMOV UR13, 0x80000020 ;  /* 0x80000020000d7882 */ /* 0x000fe20000000000 */
[----:B------:R-:W-:Y:S01]  /*17d0*/  UMOV UR14, UR6 ;  /* 0x00000006000e7c82 */ /* 0x000fe20008000000 */
[----:B------:R-:W-:Y:S01]  /*17e0*/  UMOV UR15, 0x80000020 ;  /* 0x80000020000f7882 */ /* 0x000fe20000000000 */
[----:B------:R-:W1:Y:S01]  /*17f0*/  LDC R2, c[0x0][0x230] ;  /* 0x00008c00ff027b82 */ /* 0x000e620000000800 */
[----:B------:R-:W-:Y:S01]  /*1800*/  QGMMA.64x64x32.F32.E4M3.E4M3 R24, gdesc[UR12], R24 ;  /* 0x00e000000c1879f3 */ /* 0x000fe20008700818 */
[----:B------:R-:W-:Y:S01]  /*1810*/  UIADD3 UR10, UR10, 0x40, URZ ;  /* 0x000000400a0a7890 */ /* 0x000fe2000fffe03f */
[----:B------:R-:W-:-:S05]  /*1820*/  LOP3.LUT R8, R8, 0x1, RZ, 0x3c, !PT ;  /* 0x0000000108087812 */ /* 0x000fca00078e3cff */
[----:B-1----:R-:W-:Y:S01]  /*1830*/  ISETP.LE.AND P0, PT, R2, UR10, PT ;  /* 0x0000000a02007c0c */ /* 0x002fe2000bf03270 */
[----:B------:R-:W-:-:S12]  /*1840*/  QGMMA.64x64x32.F32.E4M3.E4M3 R24, gdesc[UR28], R24, gsb0 ;  /* 0x00e000001c1879f3 */ /* 0x000fd80008000818 */
[----:B------:R-:W-:Y:S05]  /*1850*/  @!P0 BRA `(.L_x_50) ;  /* 0xfffffffc00588947 */ /* 0x000fea000383ffff */
.L_x_48:
[----:B------:R-:W-:Y:S02]  /*1860*/  WARPGROUP.DEPBAR.LE gsb0, 0x0 ;  /* 0x00008000000079c5 */ /* 0x000fe40000010000 */
[----:B--2---:R-:W-:Y:S01]  /*1870*/  BAR.SYNC.DEFER_BLOCKING 0x0 ;  /* 0x0000000000007b1d */ /* 0x004fe20000010000 */
[C---:B------:R-:W-:Y:S01]  /*1880*/  IMAD.SHL.U32 R2, R0.reuse, 0x20, RZ ;  /* 0x0000002000027824 */ /* 0x040fe200078e00ff */
[----:B------:R-:W-:Y:S01]  /*1890*/  ELECT P0, URZ, PT ;  /* 0x00000000003f782f */ /* 0x000fe20003800000 */
[C---:B---3--:R-:W-:Y:S01]  /*18a0*/  IMAD.SHL.U32 R3, R0.reuse, 0x10, RZ ;  /* 0x0000001000037824 */ /* 0x048fe200078e00ff */
[----:B------:R-:W-:Y:S01]  /*18b0*/  F2FP.SATFINITE.E4M3.F32.PACK_AB_MERGE_C R24, R25, R24, RZ ;  /* 0x000000181918723e */ /* 0x000fe200048070ff */
[----:B------:R-:W-:Y:S01]  /*18c0*/  IMAD.SHL.U32 R0, R0, 0x2, RZ ;  /* 0x0000000200007824 */ /* 0x000fe200078e00ff */
[----:B------:R-:W-:Y:S01]  /*18d0*/  LOP3.LUT R2, R2, 0xc00, RZ, 0xc0, !PT ;  /* 0x00000c0002027812 */ /* 0x000fe200078ec0ff */
[----:B------:R-:W-:Y:S01]  /*18e0*/  UMOV UR9, UR27 ;  /* 0x0000001b00097c82 */ /* 0x000fe20008000000 */
[----:B------:R-:W-:Y:S01]  /*18f0*/  F2FP.SATFINITE.E4M3.F32.PACK_AB_MERGE_C R26, R27, R26, RZ ;  /* 0x0000001a1b1a723e */ /* 0x000fe200048070ff */
[----:B------:R-:W-:Y:S01]  /*1900*/  UMOV UR10, UR11 ;  /* 0x0000000b000a7c82 */ /* 0x000fe20008000000 */
[----:B------:R-:W-:-:S02]  /*1910*/  LOP3.LUT R3, R2, 0x1c0, R3, 0xf8, !PT ;  /* 0x000001c002037812 */ /* 0x000fc400078ef803 */
[----:B------:R-:W-:Y:S02]  /*1920*/  F2FP.SATFINITE.E4M3.F32.PACK_AB_MERGE_C R28, R29, R28, RZ ;  /* 0x0000001c1d1c723e */ /* 0x000fe400048070ff */
[----:B------:R-:W-:Y:S02]  /*1930*/  LOP3.LUT R3, R3, 0x36, R0, 0xf8, !PT ;  /* 0x0000003603037812 */ /* 0x000fe400078ef800 */
[----:B------:R-:W-:Y:S02]  /*1940*/  F2FP.SATFINITE.E4M3.F32.PACK_AB_MERGE_C R30, R31, R30, RZ ;  /* 0x0000001e1f1e723e */ /* 0x000fe400048070ff */
[----:B------:R-:W-:Y:S02]  /*1950*/  F2FP.SATFINITE.E4M3.F32.PACK_AB_MERGE_C R32, R33, R32, RZ ;  /* 0x000000202120723e */ /* 0x000fe400048070ff */
[----:B------:R-:W-:Y:S02]  /*1960*/  F2FP.SATFINITE.E4M3.F32.PACK_AB_MERGE_C R34, R35, R34, RZ ;  /* 0x000000222322723e */ /* 0x000fe400048070ff */
[----:B------:R-:W-:-:S02]  /*1970*/  F2FP.SATFINITE.E4M3.F32.PACK_AB_MERGE_C R36, R37, R36, RZ ;  /* 0x000000242524723e */ /* 0x000fc400048070ff */
[----:B------:R-:W-:Y:S01]  /*1980*/  F2FP.SATFINITE.E4M3.F32.PACK_AB_MERGE_C R38, R39, R38, RZ ;  /* 0x000000262726723e */ /* 0x000fe200048070ff */
[----:B------:R-:W2:Y:S01]  /*1990*/  @!P2 SYNCS.CCTL.IV [UR8+0x2000] ;  /* 0x00200000ff00a9b1 */ /* 0x000ea20008000008 */
[----:B------:R-:W-:Y:S01]  /*19a0*/  ISETP.LT.U32.AND P0, PT, R7, 0x20, P0 ;  /* 0x000000200700780c */ /* 0x000fe20000701070 */
[----:B--2---:R-:W-:Y:S01]  /*19b0*/  STS.U16 [R3+UR8], R24 ;  /* 0x0000001803007988 */ /* 0x004fe20008000408 */
[----:B----4-:R-:W-:Y:S02]  /*19c0*/  LOP3.LUT R5, R3, 0x10, RZ, 0x3c, !PT ;  /* 0x0000001003057812 */ /* 0x010fe400078e3cff */
[----:B------:R-:W-:Y:S01]  /*19d0*/  F2FP.SATFINITE.E4M3.F32.PACK_AB_MERGE_C R40, R41, R40, RZ ;  /* 0x000000282928723e */ /* 0x000fe200048070ff */
[----:B------:R-:W-:Y:S01]  /*19e0*/  STS.U16 [R3+UR8+0x200], R26 ;  /* 0x0002001a03007988 */ /* 0x000fe20008000408 */
[----:B------:R-:W-:Y:S02]  /*19f0*/  F2FP.SATFINITE.E4M3.F32.PACK_AB_MERGE_C R42, R43, R42, RZ ;  /* 0x0000002a2b2a723e */ /* 0x000fe400048070ff */
[----:B------:R-:W-:Y:S01]  /*1a00*/  F2FP.SATFINITE.E4M3.F32.PACK_AB_MERGE_C R44, R45, R44, RZ ;  /* 0x0000002c2d2c723e */ /* 0x000fe200048070ff */
[----:B------:R-:W-:Y:S01]  /*1a10*/  STS.U16 [R3+UR8+0x8], R28 ;  /* 0x0000081c03007988 */ /* 0x000fe20008000408 */
[----:B------:R-:W-:-:S02]  /*1a20*/  F2FP.SATFINITE.E4M3.F32.PACK_AB_MERGE_C R46, R47, R46, RZ ;  /* 0x0000002e2f2e723e */ /* 0x000fc400048070ff */
[----:B------:R-:W-:Y:S01]  /*1a30*/  LOP3.LUT R7, R3, 0x20, RZ, 0x3c, !PT ;  /* 0x0000002003077812 */ /* 0x000fe200078e3cff */
[----:B------:R-:W-:Y:S01]  /*1a40*/  STS.U16 [R3+UR8+0x208], R30 ;  /* 0x0002081e03007988 */ /* 0x000fe20008000408 */
[----:B------:R-:W-:Y:S01]  /*1a50*/  F2FP.SATFINITE.E4M3.F32.PACK_AB_MERGE_C R48, R49, R48, RZ ;  /* 0x000000303130723e */ /* 0x000fe200048070ff */
[----:B------:R-:W-:Y:S01]  /*1a60*/  VOTEU.ANY UP0, P0 ;  /* 0x00000000003f7886 */ /* 0x000fe20000000100 */
[----:B------:R-:W-:Y:S01]  /*1a70*/  F2FP.SATFINITE.E4M3.F32.PACK_AB_MERGE_C R50, R51, R50, RZ ;  /* 0x000000323332723e */ /* 0x000fe200048070ff */
[----:B------:R-:W-:Y:S01]  /*1a80*/  STS.U16 [R5+UR8], R32 ;  /* 0x0000002005007988 */ /* 0x000fe20008000408 */
[----:B------:R-:W-:Y:S01]  /*1a90*/  F2FP.SATFINITE.E4M3.F32.PACK_AB_MERGE_C R52, R53, R52, RZ ;  /* 0x000000343534723e */ /* 0x000fe200048070ff */
[----:B------:R-:W-:Y:S01]  /*1aa0*/  VOTEU.ANY UP1, P0 ;  /* 0x00000000003f7886 */ /* 0x000fe20000020100 */
[----:B------:R-:W-:Y:S01]  /*1ab0*/  F2FP.SATFINITE.E4M3.F32.PACK_AB_MERGE_C R54, R55, R54, RZ ;  /* 0x000000363736723e */ /* 0x000fe200048070ff */
[----:B------:R-:W-:Y:S01]  /*1ac0*/  STS.U16 [R5+UR8+0x200], R34 ;  /* 0x0002002205007988 */ /* 0x000fe20008000408 */
[----:B------:R-:W-:Y:S01]  /*1ad0*/  LOP3.LUT R9, R3, 0x30, RZ, 0x3c, !PT ;  /* 0x0000003003097812 */ /* 0x000fe200078e3cff */
[----:B-1----:R-:W-:Y:S01]  /*1ae0*/  @UP0 UMOV UR4, UR16 ;  /* 0x0000001000040c82 */ /* 0x002fe20008000000 */
[----:B------:R-:W-:Y:S01]  /*1af0*/  @UP0 UMOV UR5, UR17 ;  /* 0x0000001100050c82 */ /* 0x000fe20008000000 */
[----:B------:R-:W-:Y:S04]  /*1b00*/  STS.U16 [R5+UR8+0x8], R36 ;  /* 0x0000082405007988 */ /* 0x000fe80008000408 */
[----:B------:R-:W-:Y:S04]  /*1b10*/  STS.U16 [R5+UR8+0x208], R38 ;  /* 0x0002082605007988 */ /* 0x000fe80008000408 */
[----:B------:R-:W-:Y:S04]  /*1b20*/  STS.U16 [R7+UR8], R40 ;  /* 0x0000002807007988 */ /* 0x000fe80008000408 */
[----:B------:R-:W-:Y:S04]  /*1b30*/  STS.U16 [R7+UR8+0x200], R42 ;  /* 0x0002002a07007988 */ /* 0x000fe80008000408 */
[----:B------:R-:W-:Y:S04]  /*1b40*/  STS.U16 [R7+UR8+0x8], R44 ;  /* 0x0000082c07007988 */ /* 0x000fe80008000408 */
[----:B------:R-:W-:Y:S04]  /*1b50*/  STS.U16 [R7+UR8+0x208], R46 ;  /* 0x0002082e07007988 */ /* 0x000fe80008000408 */
[----:B------:R-:W-:Y:S04]  /*1b60*/  STS.U16 [R9+UR8], R48 ;  /* 0x0000003009007988 */ /* 0x000fe80008000408 */
[----:B------:R-:W-:Y:S04]  /*1b70*/  STS.U16 [R9+UR8+0x200], R50 ;  /* 0x0002003209007988 */ /* 0x000fe80008000408 */
[----:B------:R-:W-:Y:S04]  /*1b80*/  STS.U16 [R9+UR8+0x8], R52 ;  /* 0x0000083409007988 */ /* 0x000fe80008000408 */
[----:B------:R-:W-:Y:S01]  /*1b90*/  STS.U16 [R9+UR8+0x208], R54 ;  /* 0x0002083609007988 */ /* 0x000fe20008000408 */
[----:B------:R1:W-:Y:S06]  /*1ba0*/  MEMBAR.ALL.CTA ;  /* 0x0000000000007992 */ /* 0x0003ec0000008000 */
[----:B-1----:R-:W1:Y:S02]  /*1bb0*/  FENCE.VIEW.ASYNC.S ;  /* 0x00000000000073c6 */ /* 0x002e640000000000 */
[----:B-1----:R-:W-:Y:S06]  /*1bc0*/  BAR.SYNC.DEFER_BLOCKING 0x0 ;  /* 0x0000000000007b1d */ /* 0x002fec0000010000 */
[----:B------:R1:W-:Y:S01]  /*1bd0*/  @UP1 UTMASTG.2D [UR8], [UR4] ;  /* 0x00000008040013b5 */ /* 0x0003e20008008000 */
[----:B------:R0:W-:Y:S01]  /*1be0*/  UTMACMDFLUSH ;  /* 0x00000000000079b7 */ /* 0x0001e20000000000 */
[----:B------:R-:W-:-:S04]  /*1bf0*/  DEPBAR.LE SB0, 0x0 ;  /* 0x000080000000791a */ /* 0x000fc80000000000 */
[----:B------:R-:W-:Y:S06]  /*1c00*/  BAR.SYNC.DEFER_BLOCKING 0x0 ;  /* 0x0000000000007b1d */ /* 0x000fec0000010000 */
[----:B-1----:R-:W-:Y:S05]  /*1c10*/  EXIT ;  /* 0x000000000000794d */ /* 0x002fea0003800000 */
.L_x_49:
[----:B------:R-:W1:Y:S02]  /*1c20*/  SYNCS.PHASECHK.TRANS64.TRYWAIT P0, [UR8+0x2000], R2 ;  /* 0x00200002ff0075a7 */ /* 0x000e640008000148 */
[----:B-1----:R-:W-:Y:S05]  /*1c30*/  @!P0 BRA `(.L_x_49) ;  /* 0xfffffffc00f88947 */ /* 0x002fea000383ffff */
[----:B------:R-:W-:Y:S05]  /*1c40*/  BRA `(.L_x_51) ;  /* 0xfffffff800d07947 */ /* 0x000fea000383ffff */
.L_x_52:
[----:B------:R-:W-:-:S00]  /*1c50*/  BRA `(.L_x_52) ;  /* 0xfffffffc00fc7947 */ /* 0x000fc0000383ffff */
[----:B------:R-:W-:-:S00]  /*1c60*/  NOP ;  /* 0x0000000000007918 */ /* 0x000fc00000000000 */
        /* <DEDUP_REMOVED lines=9> */
.L_x_53:


//--------------------- .nv.shared.gluon_wgmma    --------------------------
	.section	.nv.shared.gluon_wgmma,"aw",@nobits
	.sectionflags	@""
	.align	16
	.zero		1024


//--------------------- .nv.shared.reserved.0     --------------------------
	.section	.nv.shared.reserved.0,"aw",@nobits
	.weak		__nv_reservedSMEM_offset_0_alias
	.size		__nv_reservedSMEM_offset_0_alias, 0, 0
	.other		__nv_reservedSMEM_offset_0_alias,@"STO_CUDA_RESERVED_SHARED STV_DEFAULT"
__nv_reservedSMEM_offset_0_alias:
	.zero		0


//--------------------- .nv.constant0.gluon_wgmma --------------------------
	.section	.nv.constant0.gluon_wgmma,"a",@progbits
	.sectionflags	@""
	.align	4
.nv.constant0.gluon_wgmma:
	.zero		608


//--------------------- SYMBOLS --------------------------

	.type		.nv.reservedSmem.offset0,@object
	.size		.nv.reservedSmem.offset0,0x4
